//
// Generated by NVIDIA NVVM Compiler
//
// Compiler Build ID: CL-36424714
// Cuda compilation tools, release 13.0, V13.0.88
// Based on NVVM 20.0.0
//

.version 9.0
.target sm_100
.address_size 64

	// .globl	_Z10matmul_gpuIfEvPT_S1_S1_mmm
.extern .shared .align 16 .b8 sh[];

.visible .entry _Z10matmul_gpuIfEvPT_S1_S1_mmm(
	.param .u64 .ptr .align 1 _Z10matmul_gpuIfEvPT_S1_S1_mmm_param_0,
	.param .u64 .ptr .align 1 _Z10matmul_gpuIfEvPT_S1_S1_mmm_param_1,
	.param .u64 .ptr .align 1 _Z10matmul_gpuIfEvPT_S1_S1_mmm_param_2,
	.param .u64 _Z10matmul_gpuIfEvPT_S1_S1_mmm_param_3,
	.param .u64 _Z10matmul_gpuIfEvPT_S1_S1_mmm_param_4,
	.param .u64 _Z10matmul_gpuIfEvPT_S1_S1_mmm_param_5
)
{
	.reg .pred 	%p<13>;
	.reg .b32 	%r<9>;
	.reg .b32 	%f<68>;
	.reg .b64 	%rd<77>;

	ld.param.u64 	%rd26, [_Z10matmul_gpuIfEvPT_S1_S1_mmm_param_0];
	ld.param.u64 	%rd27, [_Z10matmul_gpuIfEvPT_S1_S1_mmm_param_1];
	ld.param.u64 	%rd28, [_Z10matmul_gpuIfEvPT_S1_S1_mmm_param_3];
	ld.param.u64 	%rd24, [_Z10matmul_gpuIfEvPT_S1_S1_mmm_param_4];
	ld.param.u64 	%rd25, [_Z10matmul_gpuIfEvPT_S1_S1_mmm_param_5];
	cvta.to.global.u64 	%rd1, %rd27;
	cvta.to.global.u64 	%rd2, %rd26;
	mov.u32 	%r1, %ctaid.y;
	mov.u32 	%r2, %ntid.y;
	mov.u32 	%r3, %tid.y;
	mad.lo.s32 	%r4, %r1, %r2, %r3;
	cvt.u64.u32 	%rd3, %r4;
	mov.u32 	%r5, %ctaid.x;
	mov.u32 	%r6, %ntid.x;
	mov.u32 	%r7, %tid.x;
	mad.lo.s32 	%r8, %r5, %r6, %r7;
	cvt.u64.u32 	%rd4, %r8;
	setp.le.u64 	%p1, %rd28, %rd3;
	setp.le.u64 	%p2, %rd25, %rd4;
	or.pred  	%p3, %p1, %p2;
	@%p3 bra 	$L__BB0_14;
	setp.eq.s64 	%p4, %rd24, 0;
	mov.f32 	%f67, 0f00000000;
	@%p4 bra 	$L__BB0_13;
	mul.lo.s64 	%rd5, %rd24, %rd3;
	and.b64  	%rd6, %rd24, 7;
	setp.lt.u64 	%p5, %rd24, 8;
	mov.f32 	%f67, 0f00000000;
	mov.b64 	%rd75, 0;
	@%p5 bra 	$L__BB0_5;
	and.b64  	%rd75, %rd24, -8;
	shl.b64 	%rd30, %rd4, 2;
	add.s64 	%rd72, %rd1, %rd30;
	shl.b64 	%rd9, %rd25, 5;
	shl.b64 	%rd31, %rd5, 2;
	add.s64 	%rd32, %rd31, %rd2;
	add.s64 	%rd71, %rd32, 16;
	mov.f32 	%f67, 0f00000000;
	mov.u64 	%rd73, %rd75;
$L__BB0_4:
	.pragma "nounroll";
	ld.global.f32 	%f17, [%rd71+-16];
	ld.global.f32 	%f18, [%rd72];
	fma.rn.f32 	%f19, %f17, %f18, %f67;
	ld.global.f32 	%f20, [%rd71+-12];
	shl.b64 	%rd33, %rd25, 2;
	add.s64 	%rd34, %rd72, %rd33;
	ld.global.f32 	%f21, [%rd34];
	fma.rn.f32 	%f22, %f20, %f21, %f19;
	ld.global.f32 	%f23, [%rd71+-8];
	add.s64 	%rd35, %rd34, %rd33;
	ld.global.f32 	%f24, [%rd35];
	fma.rn.f32 	%f25, %f23, %f24, %f22;
	ld.global.f32 	%f26, [%rd71+-4];
	add.s64 	%rd36, %rd35, %rd33;
	ld.global.f32 	%f27, [%rd36];
	fma.rn.f32 	%f28, %f26, %f27, %f25;
	ld.global.f32 	%f29, [%rd71];
	add.s64 	%rd37, %rd36, %rd33;
	ld.global.f32 	%f30, [%rd37];
	fma.rn.f32 	%f31, %f29, %f30, %f28;
	ld.global.f32 	%f32, [%rd71+4];
	add.s64 	%rd38, %rd37, %rd33;
	ld.global.f32 	%f33, [%rd38];
	fma.rn.f32 	%f34, %f32, %f33, %f31;
	ld.global.f32 	%f35, [%rd71+8];
	add.s64 	%rd39, %rd38, %rd33;
	ld.global.f32 	%f36, [%rd39];
	fma.rn.f32 	%f37, %f35, %f36, %f34;
	ld.global.f32 	%f38, [%rd71+12];
	add.s64 	%rd40, %rd39, %rd33;
	ld.global.f32 	%f39, [%rd40];
	fma.rn.f32 	%f67, %f38, %f39, %f37;
	add.s64 	%rd73, %rd73, -8;
	add.s64 	%rd72, %rd72, %rd9;
	add.s64 	%rd71, %rd71, 32;
	setp.ne.s64 	%p6, %rd73, 0;
	@%p6 bra 	$L__BB0_4;
$L__BB0_5:
	setp.eq.s64 	%p7, %rd6, 0;
	@%p7 bra 	$L__BB0_13;
	and.b64  	%rd18, %rd24, 3;
	setp.lt.u64 	%p8, %rd6, 4;
	@%p8 bra 	$L__BB0_8;
	add.s64 	%rd41, %rd75, %rd5;
	shl.b64 	%rd42, %rd41, 2;
	add.s64 	%rd43, %rd2, %rd42;
	ld.global.f32 	%f41, [%rd43];
	mad.lo.s64 	%rd44, %rd75, %rd25, %rd4;
	shl.b64 	%rd45, %rd44, 2;
	add.s64 	%rd46, %rd1, %rd45;
	ld.global.f32 	%f42, [%rd46];
	fma.rn.f32 	%f43, %f41, %f42, %f67;
	ld.global.f32 	%f44, [%rd43+4];
	shl.b64 	%rd47, %rd25, 2;
	add.s64 	%rd48, %rd46, %rd47;
	ld.global.f32 	%f45, [%rd48];
	fma.rn.f32 	%f46, %f44, %f45, %f43;
	ld.global.f32 	%f47, [%rd43+8];
	add.s64 	%rd49, %rd48, %rd47;
	ld.global.f32 	%f48, [%rd49];
	fma.rn.f32 	%f49, %f47, %f48, %f46;
	ld.global.f32 	%f50, [%rd43+12];
	add.s64 	%rd50, %rd49, %rd47;
	ld.global.f32 	%f51, [%rd50];
	fma.rn.f32 	%f67, %f50, %f51, %f49;
	add.s64 	%rd75, %rd75, 4;
$L__BB0_8:
	setp.eq.s64 	%p9, %rd18, 0;
	@%p9 bra 	$L__BB0_13;
	setp.eq.s64 	%p10, %rd18, 1;
	@%p10 bra 	$L__BB0_11;
	add.s64 	%rd51, %rd75, %rd5;
	shl.b64 	%rd52, %rd51, 2;
	add.s64 	%rd53, %rd2, %rd52;
	ld.global.f32 	%f53, [%rd53];
	mad.lo.s64 	%rd54, %rd75, %rd25, %rd4;
	shl.b64 	%rd55, %rd54, 2;
	add.s64 	%rd56, %rd1, %rd55;
	ld.global.f32 	%f54, [%rd56];
	fma.rn.f32 	%f55, %f53, %f54, %f67;
	ld.global.f32 	%f56, [%rd53+4];
	shl.b64 	%rd57, %rd25, 2;
	add.s64 	%rd58, %rd56, %rd57;
	ld.global.f32 	%f57, [%rd58];
	fma.rn.f32 	%f67, %f56, %f57, %f55;
	add.s64 	%rd75, %rd75, 2;
$L__BB0_11:
	and.b64  	%rd59, %rd24, 1;
	setp.eq.b64 	%p11, %rd59, 1;
	not.pred 	%p12, %p11;
	@%p12 bra 	$L__BB0_13;
	add.s64 	%rd60, %rd75, %rd5;
	shl.b64 	%rd61, %rd60, 2;
	add.s64 	%rd62, %rd2, %rd61;
	ld.global.f32 	%f58, [%rd62];
	mad.lo.s64 	%rd63, %rd75, %rd25, %rd4;
	shl.b64 	%rd64, %rd63, 2;
	add.s64 	%rd65, %rd1, %rd64;
	ld.global.f32 	%f59, [%rd65];
	fma.rn.f32 	%f67, %f58, %f59, %f67;
$L__BB0_13:
	ld.param.u64 	%rd70, [_Z10matmul_gpuIfEvPT_S1_S1_mmm_param_2];
	mad.lo.s64 	%rd66, %rd25, %rd3, %rd4;
	cvta.to.global.u64 	%rd67, %rd70;
	shl.b64 	%rd68, %rd66, 2;
	add.s64 	%rd69, %rd67, %rd68;
	st.global.f32 	[%rd69], %f67;
$L__BB0_14:
	ret;

}
	// .globl	_Z16matmul_gpu_tiledIfEvPT_S1_S1_mmmi
.visible .entry _Z16matmul_gpu_tiledIfEvPT_S1_S1_mmmi(
	.param .u64 .ptr .align 1 _Z16matmul_gpu_tiledIfEvPT_S1_S1_mmmi_param_0,
	.param .u64 .ptr .align 1 _Z16matmul_gpu_tiledIfEvPT_S1_S1_mmmi_param_1,
	.param .u64 .ptr .align 1 _Z16matmul_gpu_tiledIfEvPT_S1_S1_mmmi_param_2,
	.param .u64 _Z16matmul_gpu_tiledIfEvPT_S1_S1_mmmi_param_3,
	.param .u64 _Z16matmul_gpu_tiledIfEvPT_S1_S1_mmmi_param_4,
	.param .u64 _Z16matmul_gpu_tiledIfEvPT_S1_S1_mmmi_param_5,
	.param .u32 _Z16matmul_gpu_tiledIfEvPT_S1_S1_mmmi_param_6
)
{
	.reg .pred 	%p<21>;
	.reg .b32 	%r<98>;
	.reg .b32 	%f<79>;
	.reg .b64 	%rd<41>;

	ld.param.u64 	%rd14, [_Z16matmul_gpu_tiledIfEvPT_S1_S1_mmmi_param_1];
	ld.param.u64 	%rd16, [_Z16matmul_gpu_tiledIfEvPT_S1_S1_mmmi_param_3];
	ld.param.u64 	%rd17, [_Z16matmul_gpu_tiledIfEvPT_S1_S1_mmmi_param_4];
	ld.param.u64 	%rd18, [_Z16matmul_gpu_tiledIfEvPT_S1_S1_mmmi_param_5];
	ld.param.u32 	%r30, [_Z16matmul_gpu_tiledIfEvPT_S1_S1_mmmi_param_6];
	mov.u32 	%r31, %ctaid.x;
	mov.u32 	%r32, %ctaid.y;
	mov.u32 	%r1, %tid.x;
	mov.u32 	%r2, %tid.y;
	mov.u32 	%r33, %ntid.y;
	mad.lo.s32 	%r3, %r32, %r33, %r2;
	mov.u32 	%r34, %ntid.x;
	mad.lo.s32 	%r4, %r31, %r34, %r1;
	cvt.s64.s32 	%rd1, %r30;
	add.s64 	%rd19, %rd17, %rd1;
	add.s64 	%rd2, %rd19, -1;
	or.b64  	%rd20, %rd2, %rd1;
	and.b64  	%rd21, %rd20, -4294967296;
	setp.ne.s64 	%p1, %rd21, 0;
	@%p1 bra 	$L__BB1_2;
	cvt.u32.u64 	%r35, %rd1;
	cvt.u32.u64 	%r36, %rd2;
	div.u32 	%r37, %r36, %r35;
	cvt.u64.u32 	%rd40, %r37;
	bra.uni 	$L__BB1_3;
$L__BB1_2:
	div.u64 	%rd40, %rd2, %rd1;
$L__BB1_3:
	setp.lt.u64 	%p2, %rd2, %rd1;
	mov.f32 	%f77, 0f00000000;
	@%p2 bra 	$L__BB1_22;
	ld.param.u64 	%rd38, [_Z16matmul_gpu_tiledIfEvPT_S1_S1_mmmi_param_0];
	mul.lo.s32 	%r39, %r30, %r30;
	shl.b32 	%r40, %r39, 2;
	mov.u32 	%r41, sh;
	add.s32 	%r5, %r41, %r40;
	cvt.u64.u32 	%rd6, %r3;
	mul.lo.s32 	%r6, %r30, %r2;
	cvt.u64.u32 	%rd22, %r1;
	mad.lo.s64 	%rd7, %rd17, %rd6, %rd22;
	and.b32  	%r7, %r30, 7;
	and.b32  	%r8, %r30, 3;
	and.b32  	%r9, %r30, 2147483640;
	and.b32  	%r10, %r30, 1;
	neg.s32 	%r11, %r9;
	shl.b32 	%r42, %r1, 2;
	add.s32 	%r43, %r40, %r42;
	add.s32 	%r12, %r41, %r43;
	shl.b32 	%r13, %r30, 5;
	shl.b32 	%r14, %r30, 2;
	cvta.to.global.u64 	%rd8, %rd38;
	cvta.to.global.u64 	%rd9, %rd14;
	mov.f32 	%f77, 0f00000000;
	mov.b32 	%r91, 0;
$L__BB1_5:
	setp.le.u64 	%p3, %rd16, %rd6;
	mul.lo.s32 	%r16, %r91, %r30;
	add.s32 	%r44, %r16, %r1;
	cvt.s64.s32 	%rd23, %r44;
	setp.le.u64 	%p4, %rd17, %rd23;
	mov.f32 	%f68, 0f00000000;
	or.pred  	%p5, %p3, %p4;
	@%p5 bra 	$L__BB1_7;
	cvt.s64.s32 	%rd24, %r16;
	add.s64 	%rd25, %rd7, %rd24;
	shl.b64 	%rd26, %rd25, 2;
	add.s64 	%rd27, %rd8, %rd26;
	ld.global.f32 	%f68, [%rd27];
$L__BB1_7:
	cvt.s64.s32 	%rd28, %r4;
	setp.le.u64 	%p6, %rd18, %rd28;
	add.s32 	%r46, %r6, %r1;
	shl.b32 	%r47, %r46, 2;
	mov.u32 	%r48, sh;
	add.s32 	%r49, %r48, %r47;
	st.shared.f32 	[%r49], %f68;
	add.s32 	%r50, %r16, %r2;
	cvt.s64.s32 	%rd10, %r50;
	setp.le.u64 	%p7, %rd17, %rd10;
	mov.f32 	%f69, 0f00000000;
	or.pred  	%p8, %p6, %p7;
	@%p8 bra 	$L__BB1_9;
	cvt.s64.s32 	%rd29, %r4;
	mad.lo.s64 	%rd30, %rd18, %rd10, %rd29;
	shl.b64 	%rd31, %rd30, 2;
	add.s64 	%rd32, %rd9, %rd31;
	ld.global.f32 	%f69, [%rd32];
$L__BB1_9:
	setp.lt.s32 	%p9, %r30, 1;
	add.s32 	%r51, %r6, %r1;
	shl.b32 	%r52, %r51, 2;
	add.s32 	%r53, %r5, %r52;
	st.shared.f32 	[%r53], %f69;
	bar.sync 	0;
	@%p9 bra 	$L__BB1_21;
	setp.lt.u32 	%p10, %r30, 8;
	mov.b32 	%r96, 0;
	@%p10 bra 	$L__BB1_13;
	shl.b32 	%r55, %r6, 2;
	mov.u32 	%r56, sh;
	add.s32 	%r57, %r55, %r56;
	add.s32 	%r92, %r57, 16;
	mov.u32 	%r93, %r12;
	mov.u32 	%r94, %r11;
$L__BB1_12:
	.pragma "nounroll";
	ld.shared.f32 	%f24, [%r92+-16];
	ld.shared.f32 	%f25, [%r93];
	fma.rn.f32 	%f26, %f24, %f25, %f77;
	ld.shared.f32 	%f27, [%r92+-12];
	add.s32 	%r58, %r93, %r14;
	ld.shared.f32 	%f28, [%r58];
	fma.rn.f32 	%f29, %f27, %f28, %f26;
	ld.shared.f32 	%f30, [%r92+-8];
	add.s32 	%r59, %r58, %r14;
	ld.shared.f32 	%f31, [%r59];
	fma.rn.f32 	%f32, %f30, %f31, %f29;
	ld.shared.f32 	%f33, [%r92+-4];
	add.s32 	%r60, %r59, %r14;
	ld.shared.f32 	%f34, [%r60];
	fma.rn.f32 	%f35, %f33, %f34, %f32;
	ld.shared.f32 	%f36, [%r92];
	add.s32 	%r61, %r60, %r14;
	ld.shared.f32 	%f37, [%r61];
	fma.rn.f32 	%f38, %f36, %f37, %f35;
	ld.shared.f32 	%f39, [%r92+4];
	add.s32 	%r62, %r61, %r14;
	ld.shared.f32 	%f40, [%r62];
	fma.rn.f32 	%f41, %f39, %f40, %f38;
	ld.shared.f32 	%f42, [%r92+8];
	add.s32 	%r63, %r62, %r14;
	ld.shared.f32 	%f43, [%r63];
	fma.rn.f32 	%f44, %f42, %f43, %f41;
	ld.shared.f32 	%f45, [%r92+12];
	add.s32 	%r64, %r63, %r14;
	ld.shared.f32 	%f46, [%r64];
	fma.rn.f32 	%f77, %f45, %f46, %f44;
	add.s32 	%r94, %r94, 8;
	add.s32 	%r93, %r93, %r13;
	add.s32 	%r92, %r92, 32;
	setp.ne.s32 	%p11, %r94, 0;
	mov.u32 	%r96, %r9;
	@%p11 bra 	$L__BB1_12;
$L__BB1_13:
	setp.eq.s32 	%p12, %r7, 0;
	@%p12 bra 	$L__BB1_21;
	add.s32 	%r65, %r7, -1;
	setp.lt.u32 	%p13, %r65, 3;
	@%p13 bra 	$L__BB1_16;
	add.s32 	%r66, %r96, %r6;
	shl.b32 	%r67, %r66, 2;
	mov.u32 	%r68, sh;
	add.s32 	%r69, %r68, %r67;
	ld.shared.f32 	%f48, [%r69];
	mad.lo.s32 	%r70, %r96, %r30, %r1;
	shl.b32 	%r71, %r70, 2;
	add.s32 	%r72, %r5, %r71;
	ld.shared.f32 	%f49, [%r72];
	fma.rn.f32 	%f50, %f48, %f49, %f77;
	ld.shared.f32 	%f51, [%r69+4];
	add.s32 	%r73, %r72, %r14;
	ld.shared.f32 	%f52, [%r73];
	fma.rn.f32 	%f53, %f51, %f52, %f50;
	ld.shared.f32 	%f54, [%r69+8];
	add.s32 	%r74, %r73, %r14;
	ld.shared.f32 	%f55, [%r74];
	fma.rn.f32 	%f56, %f54, %f55, %f53;
	ld.shared.f32 	%f57, [%r69+12];
	add.s32 	%r75, %r74, %r14;
	ld.shared.f32 	%f58, [%r75];
	fma.rn.f32 	%f77, %f57, %f58, %f56;
	add.s32 	%r96, %r96, 4;
$L__BB1_16:
	setp.eq.s32 	%p14, %r8, 0;
	@%p14 bra 	$L__BB1_21;
	setp.eq.s32 	%p15, %r8, 1;
	@%p15 bra 	$L__BB1_19;
	add.s32 	%r76, %r96, %r6;
	shl.b32 	%r77, %r76, 2;
	mov.u32 	%r78, sh;
	add.s32 	%r79, %r78, %r77;
	ld.shared.f32 	%f60, [%r79];
	mad.lo.s32 	%r80, %r96, %r30, %r1;
	shl.b32 	%r81, %r80, 2;
	add.s32 	%r82, %r5, %r81;
	ld.shared.f32 	%f61, [%r82];
	fma.rn.f32 	%f62, %f60, %f61, %f77;
	ld.shared.f32 	%f63, [%r79+4];
	add.s32 	%r83, %r82, %r14;
	ld.shared.f32 	%f64, [%r83];
	fma.rn.f32 	%f77, %f63, %f64, %f62;
	add.s32 	%r96, %r96, 2;
$L__BB1_19:
	setp.eq.s32 	%p16, %r10, 0;
	@%p16 bra 	$L__BB1_21;
	add.s32 	%r84, %r96, %r6;
	shl.b32 	%r85, %r84, 2;
	mov.u32 	%r86, sh;
	add.s32 	%r87, %r86, %r85;
	ld.shared.f32 	%f65, [%r87];
	mad.lo.s32 	%r88, %r96, %r30, %r1;
	shl.b32 	%r89, %r88, 2;
	add.s32 	%r90, %r5, %r89;
	ld.shared.f32 	%f66, [%r90];
	fma.rn.f32 	%f77, %f65, %f66, %f77;
$L__BB1_21:
	bar.sync 	0;
	add.s32 	%r91, %r91, 1;
	cvt.u64.u32 	%rd33, %r91;
	setp.gt.u64 	%p17, %rd40, %rd33;
	@%p17 bra 	$L__BB1_5;
$L__BB1_22:
	cvt.u64.u32 	%rd11, %r3;
	setp.le.u64 	%p18, %rd16, %rd11;
	cvt.s64.s32 	%rd12, %r4;
	setp.le.u64 	%p19, %rd18, %rd12;
	or.pred  	%p20, %p18, %p19;
	@%p20 bra 	$L__BB1_24;
	ld.param.u64 	%rd39, [_Z16matmul_gpu_tiledIfEvPT_S1_S1_mmmi_param_2];
	mad.lo.s64 	%rd34, %rd18, %rd11, %rd12;
	cvta.to.global.u64 	%rd35, %rd39;
	shl.b64 	%rd36, %rd34, 2;
	add.s64 	%rd37, %rd35, %rd36;
	st.global.f32 	[%rd37], %f77;
$L__BB1_24:
	ret;

}


// ===== COMPILED SASS (sm_100) =====

	.target	sm_100

	.elftype	@"ET_EXEC"


//--------------------- .note.nv.tkinfo           --------------------------
	.section	.note.nv.tkinfo,"",@"SHT_NOTE"
	.sectionflags	@"SHF_NOTE_NV_TKINFO"
	.tkinfo
        /*0018*/ 	.word	0x00000002
        /*0030*/ 	.string	""
        /*0030*/ 	.string	"ptxas"
        /*0030*/ 	.string	"Cuda compilation tools, release 13.0, V13.0.88"
        /*0030*/ 	.string	"Build cuda_13.0.r13.0/compiler.36424714_0"
        /*0030*/ 	.string	"-arch sm_100 -m 64 "



//--------------------- .note.nv.cuinfo           --------------------------
	.section	.note.nv.cuinfo,"",@"SHT_NOTE"
	.sectionflags	@"SHF_NOTE_NV_CUINFO"
        /*0018*/ 	.short	0x0002
        /*001a*/ 	.short	0x0064
        /*001c*/ 	.short	0x0082
	.zero		2


//--------------------- .nv.info                  --------------------------
	.section	.nv.info,"",@"SHT_CUDA_INFO"
	.align	4


	//----- nvinfo : EIATTR_REGCOUNT
	.align		4
        /*0000*/ 	.byte	0x04, 0x2f
        /*0002*/ 	.short	(.L_1 - .L_0)
	.align		4
.L_0:
        /*0004*/ 	.word	index@(_Z10matmul_gpuIfEvPT_S1_S1_mmm)
        /*0008*/ 	.word	0x00000020


	//----- nvinfo : EIATTR_FRAME_SIZE
	.align		4
.L_1:
        /*000c*/ 	.byte	0x04, 0x11
        /*000e*/ 	.short	(.L_3 - .L_2)
	.align		4
.L_2:
        /*0010*/ 	.word	index@(_Z10matmul_gpuIfEvPT_S1_S1_mmm)
        /*0014*/ 	.word	0x00000000


	//----- nvinfo : EIATTR_REGCOUNT
	.align		4
.L_3:
        /*0018*/ 	.byte	0x04, 0x2f
        /*001a*/ 	.short	(.L_5 - .L_4)
	.align		4
.L_4:
        /*001c*/ 	.word	index@(_Z16matmul_gpu_tiledIfEvPT_S1_S1_mmmi)
        /*0020*/ 	.word	0x00000020


	//----- nvinfo : EIATTR_FRAME_SIZE
	.align		4
.L_5:
        /*0024*/ 	.byte	0x04, 0x11
        /*0026*/ 	.short	(.L_7 - .L_6)
	.align		4
.L_6:
        /*0028*/ 	.word	index@($__internal_0_$__cuda_sm20_div_u64)
        /*002c*/ 	.word	0x00000000


	//----- nvinfo : EIATTR_FRAME_SIZE
	.align		4
.L_7:
        /*0030*/ 	.byte	0x04, 0x11
        /*0032*/ 	.short	(.L_9 - .L_8)
	.align		4
.L_8:
        /*0034*/ 	.word	index@(_Z16matmul_gpu_tiledIfEvPT_S1_S1_mmmi)
        /*0038*/ 	.word	0x00000000


	//----- nvinfo : EIATTR_MIN_STACK_SIZE
	.align		4
.L_9:
        /*003c*/ 	.byte	0x04, 0x12
        /*003e*/ 	.short	(.L_11 - .L_10)
	.align		4
.L_10:
        /*0040*/ 	.word	index@(_Z16matmul_gpu_tiledIfEvPT_S1_S1_mmmi)
        /*0044*/ 	.word	0x00000000


	//----- nvinfo : EIATTR_MIN_STACK_SIZE
	.align		4
.L_11:
        /*0048*/ 	.byte	0x04, 0x12
        /*004a*/ 	.short	(.L_13 - .L_12)
	.align		4
.L_12:
        /*004c*/ 	.word	index@(_Z10matmul_gpuIfEvPT_S1_S1_mmm)
        /*0050*/ 	.word	0x00000000
.L_13:


//--------------------- .nv.compat                --------------------------
	.section	.nv.compat,"",@"SHT_CUDA_COMPAT_INFO"
	.align	4
        /*0000*/ 	.byte	0x02, 0x09, 0x00, 0x00, 0x02, 0x02, 0x01, 0x00, 0x02, 0x05, 0x05, 0x00, 0x03, 0x07, 0x01, 0x01
        /*0010*/ 	.byte	0x02, 0x03, 0x00, 0x00, 0x02, 0x06, 0x01, 0x00, 0x04, 0x0b, 0x08, 0x00, 0x09, 0x00, 0x00, 0x00
        /*0020*/ 	.byte	0x00, 0x00, 0x00, 0x00


//--------------------- .nv.info._Z16matmul_gpu_tiledIfEvPT_S1_S1_mmmi --------------------------
	.section	.nv.info._Z16matmul_gpu_tiledIfEvPT_S1_S1_mmmi,"",@"SHT_CUDA_INFO"
	.sectionflags	@""
	.align	4


	//----- nvinfo : EIATTR_CUDA_API_VERSION
	.align		4
        /*0000*/ 	.byte	0x04, 0x37
        /*0002*/ 	.short	(.L_15 - .L_14)
.L_14:
        /*0004*/ 	.word	0x00000082


	//----- nvinfo : EIATTR_KPARAM_INFO
	.align		4
.L_15:
        /*0008*/ 	.byte	0x04, 0x17
        /*000a*/ 	.short	(.L_17 - .L_16)
.L_16:
        /*000c*/ 	.word	0x00000000
        /*0010*/ 	.short	0x0006
        /*0012*/ 	.short	0x0030
        /*0014*/ 	.byte	0x00, 0xf0, 0x11, 0x00


	//----- nvinfo : EIATTR_KPARAM_INFO
	.align		4
.L_17:
        /*0018*/ 	.byte	0x04, 0x17
        /*001a*/ 	.short	(.L_19 - .L_18)
.L_18:
        /*001c*/ 	.word	0x00000000
        /*0020*/ 	.short	0x0005
        /*0022*/ 	.short	0x0028
        /*0024*/ 	.byte	0x00, 0xf0, 0x21, 0x00


	//----- nvinfo : EIATTR_KPARAM_INFO
	.align		4
.L_19:
        /*0028*/ 	.byte	0x04, 0x17
        /*002a*/ 	.short	(.L_21 - .L_20)
.L_20:
        /*002c*/ 	.word	0x00000000
        /*0030*/ 	.short	0x0004
        /*0032*/ 	.short	0x0020
        /*0034*/ 	.byte	0x00, 0xf0, 0x21, 0x00


	//----- nvinfo : EIATTR_KPARAM_INFO
	.align		4
.L_21:
        /*0038*/ 	.byte	0x04, 0x17
        /*003a*/ 	.short	(.L_23 - .L_22)
.L_22:
        /*003c*/ 	.word	0x00000000
        /*0040*/ 	.short	0x0003
        /*0042*/ 	.short	0x0018
        /*0044*/ 	.byte	0x00, 0xf0, 0x21, 0x00


	//----- nvinfo : EIATTR_KPARAM_INFO
	.align		4
.L_23:
        /*0048*/ 	.byte	0x04, 0x17
        /*004a*/ 	.short	(.L_25 - .L_24)
.L_24:
        /*004c*/ 	.word	0x00000000
        /*0050*/ 	.short	0x0002
        /*0052*/ 	.short	0x0010
        /*0054*/ 	.byte	0x00, 0xf5, 0x21, 0x00


	//----- nvinfo : EIATTR_KPARAM_INFO
	.align		4
.L_25:
        /*0058*/ 	.byte	0x04, 0x17
        /*005a*/ 	.short	(.L_27 - .L_26)
.L_26:
        /*005c*/ 	.word	0x00000000
        /*0060*/ 	.short	0x0001
        /*0062*/ 	.short	0x0008
        /*0064*/ 	.byte	0x00, 0xf5, 0x21, 0x00


	//----- nvinfo : EIATTR_KPARAM_INFO
	.align		4
.L_27:
        /*0068*/ 	.byte	0x04, 0x17
        /*006a*/ 	.short	(.L_29 - .L_28)
.L_28:
        /*006c*/ 	.word	0x00000000
        /*0070*/ 	.short	0x0000
        /*0072*/ 	.short	0x0000
        /*0074*/ 	.byte	0x00, 0xf5, 0x21, 0x00


	//----- nvinfo : EIATTR_SPARSE_MMA_MASK
	.align		4
.L_29:
        /*0078*/ 	.byte	0x03, 0x50
        /*007a*/ 	.short	0x0000


	//----- nvinfo : EIATTR_MAXREG_COUNT
	.align		4
        /*007c*/ 	.byte	0x03, 0x1b
        /*007e*/ 	.short	0x00ff


	//----- nvinfo : EIATTR_NUM_BARRIERS
	.align		4
        /*0080*/ 	.byte	0x02, 0x4c
        /*0082*/ 	.byte	0x01
	.zero		1


	//----- nvinfo : EIATTR_MERCURY_ISA_VERSION
	.align		4
        /*0084*/ 	.byte	0x03, 0x5f
        /*0086*/ 	.short	0x0101


	//----- nvinfo : EIATTR_VRC_CTA_INIT_COUNT
	.align		4
        /*0088*/ 	.byte	0x02, 0x4a
	.zero		1
	.zero		1


	//----- nvinfo : EIATTR_EXIT_INSTR_OFFSETS
	.align		4
        /*008c*/ 	.byte	0x04, 0x1c
        /*008e*/ 	.short	(.L_31 - .L_30)


	//   ....[0]....
.L_30:
        /*0090*/ 	.word	0x00000d80


	//   ....[1]....
        /*0094*/ 	.word	0x00000e00


	//----- nvinfo : EIATTR_CRS_STACK_SIZE
	.align		4
.L_31:
        /*0098*/ 	.byte	0x04, 0x1e
        /*009a*/ 	.short	(.L_33 - .L_32)
.L_32:
        /*009c*/ 	.word	0x00000000


	//----- nvinfo : EIATTR_CBANK_PARAM_SIZE
	.align		4
.L_33:
        /*00a0*/ 	.byte	0x03, 0x19
        /*00a2*/ 	.short	0x0034


	//----- nvinfo : EIATTR_PARAM_CBANK
	.align		4
        /*00a4*/ 	.byte	0x04, 0x0a
        /*00a6*/ 	.short	(.L_35 - .L_34)
	.align		4
.L_34:
        /*00a8*/ 	.word	index@(.nv.constant0._Z16matmul_gpu_tiledIfEvPT_S1_S1_mmmi)
        /*00ac*/ 	.short	0x0380
        /*00ae*/ 	.short	0x0034


	//----- nvinfo : EIATTR_SW_WAR
	.align		4
.L_35:
        /*00b0*/ 	.byte	0x04, 0x36
        /*00b2*/ 	.short	(.L_37 - .L_36)
.L_36:
        /*00b4*/ 	.word	0x00000008
.L_37:


//--------------------- .nv.info._Z10matmul_gpuIfEvPT_S1_S1_mmm --------------------------
	.section	.nv.info._Z10matmul_gpuIfEvPT_S1_S1_mmm,"",@"SHT_CUDA_INFO"
	.sectionflags	@""
	.align	4


	//----- nvinfo : EIATTR_CUDA_API_VERSION
	.align		4
        /*0000*/ 	.byte	0x04, 0x37
        /*0002*/ 	.short	(.L_39 - .L_38)
.L_38:
        /*0004*/ 	.word	0x00000082


	//----- nvinfo : EIATTR_KPARAM_INFO
	.align		4
.L_39:
        /*0008*/ 	.byte	0x04, 0x17
        /*000a*/ 	.short	(.L_41 - .L_40)
.L_40:
        /*000c*/ 	.word	0x00000000
        /*0010*/ 	.short	0x0005
        /*0012*/ 	.short	0x0028
        /*0014*/ 	.byte	0x00, 0xf0, 0x21, 0x00


	//----- nvinfo : EIATTR_KPARAM_INFO
	.align		4
.L_41:
        /*0018*/ 	.byte	0x04, 0x17
        /*001a*/ 	.short	(.L_43 - .L_42)
.L_42:
        /*001c*/ 	.word	0x00000000
        /*0020*/ 	.short	0x0004
        /*0022*/ 	.short	0x0020
        /*0024*/ 	.byte	0x00, 0xf0, 0x21, 0x00


	//----- nvinfo : EIATTR_KPARAM_INFO
	.align		4
.L_43:
        /*0028*/ 	.byte	0x04, 0x17
        /*002a*/ 	.short	(.L_45 - .L_44)
.L_44:
        /*002c*/ 	.word	0x00000000
        /*0030*/ 	.short	0x0003
        /*0032*/ 	.short	0x0018
        /*0034*/ 	.byte	0x00, 0xf0, 0x21, 0x00


	//----- nvinfo : EIATTR_KPARAM_INFO
	.align		4
.L_45:
        /*0038*/ 	.byte	0x04, 0x17
        /*003a*/ 	.short	(.L_47 - .L_46)
.L_46:
        /*003c*/ 	.word	0x00000000
        /*0040*/ 	.short	0x0002
        /*0042*/ 	.short	0x0010
        /*0044*/ 	.byte	0x00, 0xf5, 0x21, 0x00


	//----- nvinfo : EIATTR_KPARAM_INFO
	.align		4
.L_47:
        /*0048*/ 	.byte	0x04, 0x17
        /*004a*/ 	.short	(.L_49 - .L_48)
.L_48:
        /*004c*/ 	.word	0x00000000
        /*0050*/ 	.short	0x0001
        /*0052*/ 	.short	0x0008
        /*0054*/ 	.byte	0x00, 0xf5, 0x21, 0x00


	//----- nvinfo : EIATTR_KPARAM_INFO
	.align		4
.L_49:
        /*0058*/ 	.byte	0x04, 0x17
        /*005a*/ 	.short	(.L_51 - .L_50)
.L_50:
        /*005c*/ 	.word	0x00000000
        /*0060*/ 	.short	0x0000
        /*0062*/ 	.short	0x0000
        /*0064*/ 	.byte	0x00, 0xf5, 0x21, 0x00


	//----- nvinfo : EIATTR_SPARSE_MMA_MASK
	.align		4
.L_51:
        /*0068*/ 	.byte	0x03, 0x50
        /*006a*/ 	.short	0x0000


	//----- nvinfo : EIATTR_MAXREG_COUNT
	.align		4
        /*006c*/ 	.byte	0x03, 0x1b
        /*006e*/ 	.short	0x00ff


	//----- nvinfo : EIATTR_MERCURY_ISA_VERSION
	.align		4
        /*0070*/ 	.byte	0x03, 0x5f
        /*0072*/ 	.short	0x0101


	//----- nvinfo : EIATTR_VRC_CTA_INIT_COUNT
	.align		4
        /*0074*/ 	.byte	0x02, 0x4a
	.zero		1
	.zero		1


	//----- nvinfo : EIATTR_EXIT_INSTR_OFFSETS
	.align		4
        /*0078*/ 	.byte	0x04, 0x1c
        /*007a*/ 	.short	(.L_53 - .L_52)


	//   ....[0]....
.L_52:
        /*007c*/ 	.word	0x000000f0


	//   ....[1]....
        /*0080*/ 	.word	0x00000c30


	//----- nvinfo : EIATTR_CBANK_PARAM_SIZE
	.align		4
.L_53:
        /*0084*/ 	.byte	0x03, 0x19
        /*0086*/ 	.short	0x0030


	//----- nvinfo : EIATTR_PARAM_CBANK
	.align		4
        /*0088*/ 	.byte	0x04, 0x0a
        /*008a*/ 	.short	(.L_55 - .L_54)
	.align		4
.L_54:
        /*008c*/ 	.word	index@(.nv.constant0._Z10matmul_gpuIfEvPT_S1_S1_mmm)
        /*0090*/ 	.short	0x0380
        /*0092*/ 	.short	0x0030


	//----- nvinfo : EIATTR_SW_WAR
	.align		4
.L_55:
        /*0094*/ 	.byte	0x04, 0x36
        /*0096*/ 	.short	(.L_57 - .L_56)
.L_56:
        /*0098*/ 	.word	0x00000008
.L_57:


//--------------------- .nv.callgraph             --------------------------
	.section	.nv.callgraph,"",@"SHT_CUDA_CALLGRAPH"
	.align	4
	.sectionentsize	8
	.align		4
        /*0000*/ 	.word	0x00000000
	.align		4
        /*0004*/ 	.word	0xffffffff
	.align		4
        /*0008*/ 	.word	0x00000000
	.align		4
        /*000c*/ 	.word	0xfffffffe
	.align		4
        /*0010*/ 	.word	0x00000000
	.align		4
        /*0014*/ 	.word	0xfffffffd
	.align		4
        /*0018*/ 	.word	0x00000000
	.align		4
        /*001c*/ 	.word	0xfffffffc


//--------------------- .text._Z16matmul_gpu_tiledIfEvPT_S1_S1_mmmi --------------------------
	.section	.text._Z16matmul_gpu_tiledIfEvPT_S1_S1_mmmi,"ax",@progbits
	.align	128
        .global         _Z16matmul_gpu_tiledIfEvPT_S1_S1_mmmi
        .type           _Z16matmul_gpu_tiledIfEvPT_S1_S1_mmmi,@function
        .size           _Z16matmul_gpu_tiledIfEvPT_S1_S1_mmmi,(.L_x_16 - _Z16matmul_gpu_tiledIfEvPT_S1_S1_mmmi)
        .other          _Z16matmul_gpu_tiledIfEvPT_S1_S1_mmmi,@"STO_CUDA_ENTRY STV_DEFAULT"
_Z16matmul_gpu_tiledIfEvPT_S1_S1_mmmi:
.text._Z16matmul_gpu_tiledIfEvPT_S1_S1_mmmi:
[----:B------:R-:W-:Y:S08]  /*0000*/  LDC R1, c[0x0][0x37c] ;  /* 0x0000df00ff017b82 */ /* 0x000ff00000000800 */
[----:B------:R-:W0:Y:S01]  /*0010*/  LDC R16, c[0x0][0x3b0] ;  /* 0x0000ec00ff107b82 */ /* 0x000e220000000800 */
[----:B------:R-:W1:Y:S01]  /*0020*/  S2R R0, SR_TID.Y ;  /* 0x0000000000007919 */ /* 0x000e620000002200 */
[----:B------:R-:W2:Y:S06]  /*0030*/  S2R R14, SR_TID.X ;  /* 0x00000000000e7919 */ /* 0x000eac0000002100 */
[----:B------:R-:W3:Y:S08]  /*0040*/  LDC.64 R8, c[0x0][0x3a0] ;  /* 0x0000e800ff087b82 */ /* 0x000ef00000000a00 */
[----:B------:R-:W1:Y:S08]  /*0050*/  LDC R7, c[0x0][0x364] ;  /* 0x0000d900ff077b82 */ /* 0x000e700000000800 */
[----:B------:R-:W-:Y:S01]  /*0060*/  S2UR UR4, SR_CTAID.X ;  /* 0x00000000000479c3 */ /* 0x000fe20000002500 */
[----:B0-----:R-:W-:-:S02]  /*0070*/  SHF.R.S32.HI R5, RZ, 0x1f, R16 ;  /* 0x0000001fff057819 */ /* 0x001fc40000011410 */
[----:B---3--:R-:W-:-:S05]  /*0080*/  IADD3 R3, P0, PT, R16, R8, RZ ;  /* 0x0000000810037210 */ /* 0x008fca0007f1e0ff */
[----:B------:R-:W1:Y:S01]  /*0090*/  S2UR UR5, SR_CTAID.Y ;  /* 0x00000000000579c3 */ /* 0x000e620000002600 */
[----:B------:R-:W-:-:S04]  /*00a0*/  IADD3 R3, P1, PT, R3, -0x1, RZ ;  /* 0xffffffff03037810 */ /* 0x000fc80007f3e0ff */
[----:B------:R-:W-:-:S03]  /*00b0*/  IADD3.X R6, PT, PT, R5, -0x1, R9, P1, P0 ;  /* 0xffffffff05067810 */ /* 0x000fc60000fe0409 */
[----:B------:R-:W2:Y:S01]  /*00c0*/  LDC R13, c[0x0][0x360] ;  /* 0x0000d800ff0d7b82 */ /* 0x000ea20000000800 */
[----:B------:R-:W-:-:S04]  /*00d0*/  LOP3.LUT R2, R6, R5, RZ, 0xfc, !PT ;  /* 0x0000000506027212 */ /* 0x000fc800078efcff */
[----:B------:R-:W-:Y:S01]  /*00e0*/  ISETP.NE.U32.AND P0, PT, R2, RZ, PT ;  /* 0x000000ff0200720c */ /* 0x000fe20003f05070 */
[----:B-1----:R-:W-:Y:S02]  /*00f0*/  IMAD R2, R7, UR5, R0 ;  /* 0x0000000507027c24 */ /* 0x002fe4000f8e0200 */
[----:B--2---:R-:W-:-:S10]  /*0100*/  IMAD R12, R13, UR4, R14 ;  /* 0x000000040d0c7c24 */ /* 0x004fd4000f8e020e */
[----:B------:R-:W-:Y:S05]  /*0110*/  @P0 BRA `(.L_x_0) ;  /* 0x0000000000500947 */ /* 0x000fea0003800000 */
[----:B------:R-:W0:Y:S01]  /*0120*/  I2F.U32.RP R4, R16 ;  /* 0x0000001000047306 */ /* 0x000e220000209000 */
[----:B------:R-:W-:Y:S01]  /*0130*/  ISETP.NE.U32.AND P2, PT, R16, RZ, PT ;  /* 0x000000ff1000720c */ /* 0x000fe20003f45070 */
[----:B------:R-:W-:-:S06]  /*0140*/  IMAD.MOV.U32 R11, RZ, RZ, RZ ;  /* 0x000000ffff0b7224 */ /* 0x000fcc00078e00ff */
[----:B0-----:R-:W0:Y:S02]  /*0150*/  MUFU.RCP R4, R4 ;  /* 0x0000000400047308 */ /* 0x001e240000001000 */
[----:B0-----:R-:W-:-:S06]  /*0160*/  VIADD R8, R4, 0xffffffe ;  /* 0x0ffffffe04087836 */ /* 0x001fcc0000000000 */
[----:B------:R0:W1:Y:S02]  /*0170*/  F2I.FTZ.U32.TRUNC.NTZ R9, R8 ;  /* 0x0000000800097305 */ /* 0x000064000021f000 */
[----:B0-----:R-:W-:Y:S02]  /*0180*/  HFMA2 R8, -RZ, RZ, 0, 0 ;  /* 0x00000000ff087431 */ /* 0x001fe400000001ff */
[----:B-1----:R-:W-:-:S04]  /*0190*/  IMAD.MOV R7, RZ, RZ, -R9 ;  /* 0x000000ffff077224 */ /* 0x002fc800078e0a09 */
[----:B------:R-:W-:-:S04]  /*01a0*/  IMAD R7, R7, R16, RZ ;  /* 0x0000001007077224 */ /* 0x000fc800078e02ff */
[----:B------:R-:W-:-:S06]  /*01b0*/  IMAD.HI.U32 R10, R9, R7, R8 ;  /* 0x00000007090a7227 */ /* 0x000fcc00078e0008 */
[----:B------:R-:W-:-:S04]  /*01c0*/  IMAD.HI.U32 R10, R10, R3, RZ ;  /* 0x000000030a0a7227 */ /* 0x000fc800078e00ff */
[----:B------:R-:W-:-:S04]  /*01d0*/  IMAD.MOV R7, RZ, RZ, -R10 ;  /* 0x000000ffff077224 */ /* 0x000fc800078e0a0a */
[----:B------:R-:W-:-:S05]  /*01e0*/  IMAD R7, R16, R7, R3 ;  /* 0x0000000710077224 */ /* 0x000fca00078e0203 */
[----:B------:R-:W-:-:S13]  /*01f0*/  ISETP.GE.U32.AND P0, PT, R7, R16, PT ;  /* 0x000000100700720c */ /* 0x000fda0003f06070 */
[----:B------:R-:W-:Y:S01]  /*0200*/  @P0 IMAD.IADD R7, R7, 0x1, -R16 ;  /* 0x0000000107070824 */ /* 0x000fe200078e0a10 */
[----:B------:R-:W-:-:S04]  /*0210*/  @P0 IADD3 R10, PT, PT, R10, 0x1, RZ ;  /* 0x000000010a0a0810 */ /* 0x000fc80007ffe0ff */
[----:B------:R-:W-:-:S13]  /*0220*/  ISETP.GE.U32.AND P1, PT, R7, R16, PT ;  /* 0x000000100700720c */ /* 0x000fda0003f26070 */
[----:B------:R-:W-:Y:S01]  /*0230*/  @P1 VIADD R10, R10, 0x1 ;  /* 0x000000010a0a1836 */ /* 0x000fe20000000000 */
[----:B------:R-:W-:Y:S01]  /*0240*/  @!P2 LOP3.LUT R10, RZ, R16, RZ, 0x33, !PT ;  /* 0x00000010ff0aa212 */ /* 0x000fe200078e33ff */
[----:B------:R-:W-:Y:S06]  /*0250*/  BRA `(.L_x_1) ;  /* 0x0000000000087947 */ /* 0x000fec0003800000 */
.L_x_0:
[----:B------:R-:W-:-:S07]  /*0260*/  MOV R8, 0x280 ;  /* 0x0000028000087802 */ /* 0x000fce0000000f00 */
[----:B------:R-:W-:Y:S05]  /*0270*/  CALL.REL.NOINC `($__internal_0_$__cuda_sm20_div_u64) ;  /* 0x0000000800e47944 */ /* 0x000fea0003c00000 */
.L_x_1:
[----:B------:R-:W0:Y:S01]  /*0280*/  LDC R7, c[0x0][0x3b0] ;  /* 0x0000ec00ff077b82 */ /* 0x000e220000000800 */
[----:B------:R-:W1:Y:S01]  /*0290*/  LDCU.64 UR8, c[0x0][0x358] ;  /* 0x00006b00ff0877ac */ /* 0x000e620008000a00 */
[----:B0-----:R-:W-:Y:S02]  /*02a0*/  ISETP.GE.U32.AND P0, PT, R3, R7, PT ;  /* 0x000000070300720c */ /* 0x001fe40003f06070 */
[----:B------:R-:W-:Y:S02]  /*02b0*/  MOV R3, RZ ;  /* 0x000000ff00037202 */ /* 0x000fe40000000f00 */
[----:B------:R-:W-:-:S13]  /*02c0*/  ISETP.GE.U32.AND.EX P0, PT, R6, R5, PT, P0 ;  /* 0x000000050600720c */ /* 0x000fda0003f06100 */
[----:B-1----:R-:W-:Y:S05]  /*02d0*/  @!P0 BRA `(.L_x_2) ;  /* 0x00000008008c8947 */ /* 0x002fea0003800000 */
[----:B------:R-:W0:Y:S01]  /*02e0*/  S2UR UR5, SR_CgaCtaId ;  /* 0x00000000000579c3 */ /* 0x000e220000008800 */
[----:B------:R-:W1:Y:S01]  /*02f0*/  LDCU.64 UR6, c[0x0][0x3a0] ;  /* 0x00007400ff0677ac */ /* 0x000e620008000a00 */
[CC--:B------:R-:W-:Y:S01]  /*0300*/  IMAD R3, R7.reuse, R7.reuse, RZ ;  /* 0x0000000707037224 */ /* 0x0c0fe200078e02ff */
[----:B------:R-:W-:Y:S01]  /*0310*/  LOP3.LUT R6, R7, 0x7ffffff8, RZ, 0xc0, !PT ;  /* 0x7ffffff807067812 */ /* 0x000fe200078ec0ff */
[----:B------:R-:W-:Y:S01]  /*0320*/  IMAD.MOV.U32 R15, RZ, RZ, RZ ;  /* 0x000000ffff0f7224 */ /* 0x000fe200078e00ff */
[----:B------:R-:W-:Y:S01]  /*0330*/  UMOV UR4, 0x400 ;  /* 0x0000040000047882 */ /* 0x000fe20000000000 */
[----:B------:R-:W-:Y:S01]  /*0340*/  IMAD.SHL.U32 R21, R3, 0x4, RZ ;  /* 0x0000000403157824 */ /* 0x000fe200078e00ff */
[C---:B------:R-:W-:Y:S01]  /*0350*/  LOP3.LUT R24, R7.reuse, 0x7, RZ, 0xc0, !PT ;  /* 0x0000000707187812 */ /* 0x040fe200078ec0ff */
[----:B------:R-:W-:Y:S01]  /*0360*/  IMAD R5, R0, R7, RZ ;  /* 0x0000000700057224 */ /* 0x000fe200078e02ff */
[----:B------:R-:W-:Y:S01]  /*0370*/  LOP3.LUT R7, R7, 0x3, RZ, 0xc0, !PT ;  /* 0x0000000307077812 */ /* 0x000fe200078ec0ff */
[----:B------:R-:W-:Y:S01]  /*0380*/  IMAD.MOV.U32 R3, RZ, RZ, RZ ;  /* 0x000000ffff037224 */ /* 0x000fe200078e00ff */
[----:B------:R-:W-:Y:S01]  /*0390*/  LEA R22, R14, R21, 0x2 ;  /* 0x000000150e167211 */ /* 0x000fe200078e10ff */
[----:B------:R-:W-:-:S02]  /*03a0*/  IMAD.MOV R20, RZ, RZ, -R6 ;  /* 0x000000ffff147224 */ /* 0x000fc400078e0a06 */
[----:B-1----:R-:W-:-:S04]  /*03b0*/  IMAD.WIDE.U32 R8, R2, UR6, R14 ;  /* 0x0000000602087c25 */ /* 0x002fc8000f8e000e */
[----:B------:R-:W-:Y:S01]  /*03c0*/  IMAD R4, R2, UR7, R9 ;  /* 0x0000000702047c24 */ /* 0x000fe2000f8e0209 */
[----:B0-----:R-:W-:-:S06]  /*03d0*/  ULEA UR4, UR5, UR4, 0x18 ;  /* 0x0000000405047291 */ /* 0x001fcc000f8ec0ff */
[----:B------:R-:W-:Y:S01]  /*03e0*/  IADD3 R21, PT, PT, R21, UR4, RZ ;  /* 0x0000000415157c10 */ /* 0x000fe2000fffe0ff */
[----:B------:R-:W-:Y:S01]  /*03f0*/  VIADD R22, R22, UR4 ;  /* 0x0000000416167c36 */ /* 0x000fe20008000000 */
[----:B------:R-:W-:-:S06]  /*0400*/  UMOV UR4, URZ ;  /* 0x000000ff00047c82 */ /* 0x000fcc0008000000 */
.L_x_8:
[----:B0-----:R-:W0:Y:S01]  /*0410*/  LDC R23, c[0x0][0x3b0] ;  /* 0x0000ec00ff177b82 */ /* 0x001e220000000800 */
[----:B------:R-:W1:Y:S01]  /*0420*/  LDCU.64 UR10, c[0x0][0x3a0] ;  /* 0x00007400ff0a77ac */ /* 0x000e620008000a00 */
[----:B------:R-:W2:Y:S02]  /*0430*/  LDCU.64 UR6, c[0x0][0x398] ;  /* 0x00007300ff0677ac */ /* 0x000ea40008000a00 */
[----:B--2---:R-:W-:Y:S01]  /*0440*/  ISETP.GE.U32.AND P1, PT, R2, UR6, PT ;  /* 0x0000000602007c0c */ /* 0x004fe2000bf26070 */
[----:B0-----:R-:W-:-:S04]  /*0450*/  IMAD R19, R23, UR4, RZ ;  /* 0x0000000417137c24 */ /* 0x001fc8000f8e02ff */
[C---:B------:R-:W-:Y:S01]  /*0460*/  IMAD.IADD R13, R19.reuse, 0x1, R14 ;  /* 0x00000001130d7824 */ /* 0x040fe200078e020e */
[----:B------:R-:W-:-:S04]  /*0470*/  IADD3 R27, PT, PT, R19, R0, RZ ;  /* 0x00000000131b7210 */ /* 0x000fc80007ffe0ff */
[----:B-1----:R-:W-:Y:S02]  /*0480*/  ISETP.GE.U32.AND P0, PT, R13, UR10, PT ;  /* 0x0000000a0d007c0c */ /* 0x002fe4000bf06070 */
[----:B------:R-:W-:Y:S02]  /*0490*/  SHF.R.S32.HI R13, RZ, 0x1f, R13 ;  /* 0x0000001fff0d7819 */ /* 0x000fe4000001140d */
[----:B------:R-:W-:Y:S02]  /*04a0*/  SHF.R.S32.HI R25, RZ, 0x1f, R27 ;  /* 0x0000001fff197819 */ /* 0x000fe4000001141b */
[----:B------:R-:W-:Y:S02]  /*04b0*/  ISETP.GE.U32.AND.EX P0, PT, R13, UR11, PT, P0 ;  /* 0x0000000b0d007c0c */ /* 0x000fe4000bf06100 */
[----:B------:R-:W-:Y:S02]  /*04c0*/  SHF.R.S32.HI R13, RZ, 0x1f, R12 ;  /* 0x0000001fff0d7819 */ /* 0x000fe4000001140c */
[----:B------:R-:W-:Y:S01]  /*04d0*/  ISETP.GE.U32.OR.EX P0, PT, RZ, UR7, P0, P1 ;  /* 0x00000007ff007c0c */ /* 0x000fe20008706510 */
[----:B------:R-:W0:Y:S01]  /*04e0*/  LDCU.64 UR6, c[0x0][0x3a8] ;  /* 0x00007500ff0677ac */ /* 0x000e220008000a00 */
[----:B------:R-:W-:-:S04]  /*04f0*/  ISETP.GE.U32.AND P1, PT, R27, UR10, PT ;  /* 0x0000000a1b007c0c */ /* 0x000fc8000bf26070 */
[----:B------:R-:W-:-:S07]  /*0500*/  ISETP.GE.U32.AND.EX P1, PT, R25, UR11, PT, P1 ;  /* 0x0000000b19007c0c */ /* 0x000fce000bf26110 */
[----:B------:R-:W1:Y:S01]  /*0510*/  @!P0 LDC.64 R16, c[0x0][0x380] ;  /* 0x0000e000ff108b82 */ /* 0x000e620000000a00 */
[----:B0-----:R-:W-:-:S04]  /*0520*/  ISETP.GE.U32.AND P2, PT, R12, UR6, PT ;  /* 0x000000060c007c0c */ /* 0x001fc8000bf46070 */
[----:B------:R-:W-:Y:S02]  /*0530*/  ISETP.GE.U32.OR.EX P1, PT, R13, UR7, P1, P2 ;  /* 0x000000070d007c0c */ /* 0x000fe40008f26520 */
[----:B------:R-:W-:-:S04]  /*0540*/  @!P0 IADD3 R18, P2, PT, R19, R8, RZ ;  /* 0x0000000813128210 */ /* 0x000fc80007f5e0ff */
[----:B------:R-:W-:-:S07]  /*0550*/  @!P0 LEA.HI.X.SX32 R19, R19, R4, 0x1, P2 ;  /* 0x0000000413138211 */ /* 0x000fce00010f0eff */
[----:B------:R-:W-:Y:S01]  /*0560*/  @!P1 IMAD R26, R25, UR6, RZ ;  /* 0x00000006191a9c24 */ /* 0x000fe2000f8e02ff */
[----:B-1----:R-:W-:-:S03]  /*0570*/  @!P0 LEA R16, P2, R18, R16, 0x2 ;  /* 0x0000001012108211 */ /* 0x002fc600078410ff */
[C---:B------:R-:W-:Y:S01]  /*0580*/  @!P1 IMAD R25, R27.reuse, UR7, R26 ;  /* 0x000000071b199c24 */ /* 0x040fe2000f8e021a */
[----:B------:R-:W-:Y:S01]  /*0590*/  @!P0 LEA.HI.X R17, R18, R17, R19, 0x2, P2 ;  /* 0x0000001112118211 */ /* 0x000fe200010f1413 */
[----:B------:R-:W-:Y:S01]  /*05a0*/  @!P1 IMAD.WIDE.U32 R26, R27, UR6, R12 ;  /* 0x000000061b1a9c25 */ /* 0x000fe2000f8e000c */
[----:B------:R-:W0:Y:S03]  /*05b0*/  @!P1 LDC.64 R18, c[0x0][0x388] ;  /* 0x0000e200ff129b82 */ /* 0x000e260000000a00 */
[----:B------:R-:W-:Y:S02]  /*05c0*/  @!P1 IMAD.IADD R25, R27, 0x1, R25 ;  /* 0x000000011b199824 */ /* 0x000fe400078e0219 */
[----:B------:R-:W-:Y:S01]  /*05d0*/  HFMA2 R27, -RZ, RZ, 0, 0 ;  /* 0x00000000ff1b7431 */ /* 0x000fe200000001ff */
[----:B0-----:R-:W-:-:S04]  /*05e0*/  @!P1 LEA R18, P2, R26, R18, 0x2 ;  /* 0x000000121a129211 */ /* 0x001fc800078410ff */
[----:B------:R-:W-:Y:S01]  /*05f0*/  @!P1 LEA.HI.X R19, R26, R19, R25, 0x2, P2 ;  /* 0x000000131a139211 */ /* 0x000fe200010f1419 */
[----:B------:R-:W-:-:S04]  /*0600*/  IMAD.MOV.U32 R25, RZ, RZ, RZ ;  /* 0x000000ffff197224 */ /* 0x000fc800078e00ff */
[----:B------:R-:W2:Y:S04]  /*0610*/  @!P1 LDG.E R27, desc[UR8][R18.64] ;  /* 0x00000008121b9981 */ /* 0x000ea8000c1e1900 */
[----:B------:R-:W3:Y:S01]  /*0620*/  @!P0 LDG.E R25, desc[UR8][R16.64] ;  /* 0x0000000810198981 */ /* 0x000ee2000c1e1900 */
[----:B------:R-:W0:Y:S01]  /*0630*/  S2UR UR6, SR_CgaCtaId ;  /* 0x00000000000679c3 */ /* 0x000e220000008800 */
[----:B------:R-:W-:Y:S01]  /*0640*/  UMOV UR5, 0x400 ;  /* 0x0000040000057882 */ /* 0x000fe20000000000 */
[----:B------:R-:W-:Y:S01]  /*0650*/  IMAD.IADD R26, R5, 0x1, R14 ;  /* 0x00000001051a7824 */ /* 0x000fe200078e020e */
[----:B------:R-:W-:Y:S01]  /*0660*/  ISETP.GE.AND P0, PT, R23, 0x1, PT ;  /* 0x000000011700780c */ /* 0x000fe20003f06270 */
[----:B0-----:R-:W-:-:S06]  /*0670*/  ULEA UR5, UR6, UR5, 0x18 ;  /* 0x0000000506057291 */ /* 0x001fcc000f8ec0ff */
[C---:B------:R-:W-:Y:S01]  /*0680*/  LEA R28, R26.reuse, UR5, 0x2 ;  /* 0x000000051a1c7c11 */ /* 0x040fe2000f8e10ff */
[----:B------:R-:W-:-:S04]  /*0690*/  IMAD R26, R26, 0x4, R21 ;  /* 0x000000041a1a7824 */ /* 0x000fc800078e0215 */
[----:B---3--:R0:W-:Y:S04]  /*06a0*/  STS [R28], R25 ;  /* 0x000000191c007388 */ /* 0x0081e80000000800 */
[----:B--2---:R0:W-:Y:S01]  /*06b0*/  STS [R26], R27 ;  /* 0x0000001b1a007388 */ /* 0x0041e20000000800 */
[----:B------:R-:W-:Y:S06]  /*06c0*/  BAR.SYNC.DEFER_BLOCKING 0x0 ;  /* 0x0000000000007b1d */ /* 0x000fec0000010000 */
[----:B------:R-:W-:Y:S05]  /*06d0*/  @!P0 BRA `(.L_x_3) ;  /* 0x0000000400788947 */ /* 0x000fea0003800000 */
[----:B------:R-:W-:Y:S02]  /*06e0*/  ISETP.GE.U32.AND P0, PT, R23, 0x8, PT ;  /* 0x000000081700780c */ /* 0x000fe40003f06070 */
[----:B------:R-:W-:-:S11]  /*06f0*/  MOV R16, RZ ;  /* 0x000000ff00107202 */ /* 0x000fd60000000f00 */
[----:B------:R-:W-:Y:S05]  /*0700*/  @!P0 BRA `(.L_x_4) ;  /* 0x0000000000a48947 */ /* 0x000fea0003800000 */
[----:B------:R-:W-:Y:S01]  /*0710*/  LEA R16, R5, UR5, 0x2 ;  /* 0x0000000505107c11 */ /* 0x000fe2000f8e10ff */
[----:B------:R-:W-:Y:S02]  /*0720*/  IMAD.MOV.U32 R18, RZ, RZ, R22 ;  /* 0x000000ffff127224 */ /* 0x000fe400078e0016 */
[----:B------:R-:W-:Y:S01]  /*0730*/  IMAD.MOV.U32 R17, RZ, RZ, R20 ;  /* 0x000000ffff117224 */ /* 0x000fe200078e0014 */
[----:B------:R-:W-:-:S07]  /*0740*/  IADD3 R16, PT, PT, R16, 0x10, RZ ;  /* 0x0000001010107810 */ /* 0x000fce0007ffe0ff */
.L_x_5:
[----:B0-----:R-:W-:Y:S01]  /*0750*/  IMAD R27, R23, 0x4, R18 ;  /* 0x00000004171b7824 */ /* 0x001fe200078e0212 */
[----:B------:R-:W-:Y:S01]  /*0760*/  LDS R28, [R16+-0x10] ;  /* 0xfffff000101c7984 */ /* 0x000fe20000000800 */
[----:B------:R-:W-:Y:S02]  /*0770*/  VIADD R17, R17, 0x8 ;  /* 0x0000000811117836 */ /* 0x000fe40000000000 */
[----:B------:R-:W-:Y:S01]  /*0780*/  IMAD R29, R23, 0x4, R27 ;  /* 0x00000004171d7824 */ /* 0x000fe200078e021b */
[----:B------:R0:W1:Y:S02]  /*0790*/  LDS R25, [R18] ;  /* 0x0000000012197984 */ /* 0x0000640000000800 */
[----:B------:R-:W-:Y:S02]  /*07a0*/  ISETP.NE.AND P0, PT, R17, RZ, PT ;  /* 0x000000ff1100720c */ /* 0x000fe40003f05270 */
[----:B------:R-:W-:Y:S04]  /*07b0*/  LDS R19, [R16+-0xc] ;  /* 0xfffff40010137984 */ /* 0x000fe80000000800 */
[----:B------:R-:W2:Y:S01]  /*07c0*/  LDS R26, [R27] ;  /* 0x000000001b1a7984 */ /* 0x000ea20000000800 */
[----:B0-----:R-:W-:Y:S01]  /*07d0*/  LEA R18, R23, R18, 0x5 ;  /* 0x0000001217127211 */ /* 0x001fe200078e28ff */
[----:B-1----:R-:W-:-:S02]  /*07e0*/  FFMA R28, R28, R25, R3 ;  /* 0x000000191c1c7223 */ /* 0x002fc40000000003 */
[----:B------:R-:W-:Y:S04]  /*07f0*/  LDS R25, [R16+-0x8] ;  /* 0xfffff80010197984 */ /* 0x000fe80000000800 */
[----:B------:R-:W-:Y:S01]  /*0800*/  LDS R3, [R16+-0x4] ;  /* 0xfffffc0010037984 */ /* 0x000fe20000000800 */
[----:B--2---:R-:W-:Y:S01]  /*0810*/  FFMA R19, R19, R26, R28 ;  /* 0x0000001a13137223 */ /* 0x004fe2000000001c */
[----:B------:R-:W-:Y:S02]  /*0820*/  LEA R28, R23, R29, 0x2 ;  /* 0x0000001d171c7211 */ /* 0x000fe400078e10ff */
[----:B------:R-:W0:Y:S04]  /*0830*/  LDS R29, [R29] ;  /* 0x000000001d1d7984 */ /* 0x000e280000000800 */
[----:B------:R-:W1:Y:S01]  /*0840*/  LDS R26, [R28] ;  /* 0x000000001c1a7984 */ /* 0x000e620000000800 */
[----:B0-----:R-:W-:Y:S01]  /*0850*/  FFMA R25, R25, R29, R19 ;  /* 0x0000001d19197223 */ /* 0x001fe20000000013 */
[----:B------:R-:W-:-:S02]  /*0860*/  IMAD R19, R23, 0x4, R28 ;  /* 0x0000000417137824 */ /* 0x000fc400078e021c */
[----:B------:R-:W-:Y:S01]  /*0870*/  LDS R29, [R16] ;  /* 0x00000000101d7984 */ /* 0x000fe20000000800 */
[----:B-1----:R-:W-:Y:S01]  /*0880*/  FFMA R25, R3, R26, R25 ;  /* 0x0000001a03197223 */ /* 0x002fe20000000019 */
[C---:B------:R-:W-:Y:S02]  /*0890*/  IMAD R28, R23.reuse, 0x4, R19 ;  /* 0x00000004171c7824 */ /* 0x040fe400078e0213 */
[----:B------:R0:W1:Y:S04]  /*08a0*/  LDS R27, [R19] ;  /* 0x00000000131b7984 */ /* 0x0000680000000800 */
[----:B------:R-:W-:Y:S04]  /*08b0*/  LDS R3, [R16+0x4] ;  /* 0x0000040010037984 */ /* 0x000fe80000000800 */
[----:B------:R-:W2:Y:S01]  /*08c0*/  LDS R26, [R28] ;  /* 0x000000001c1a7984 */ /* 0x000ea20000000800 */
[----:B0-----:R-:W-:-:S03]  /*08d0*/  LEA R19, R23, R28, 0x2 ;  /* 0x0000001c17137211 */ /* 0x001fc600078e10ff */
[----:B------:R-:W-:Y:S01]  /*08e0*/  LDS R28, [R16+0x8] ;  /* 0x00000800101c7984 */ /* 0x000fe20000000800 */
[----:B-1----:R-:W-:Y:S01]  /*08f0*/  FFMA R27, R29, R27, R25 ;  /* 0x0000001b1d1b7223 */ /* 0x002fe20000000019 */
[----:B------:R-:W-:Y:S02]  /*0900*/  IMAD R29, R23, 0x4, R19 ;  /* 0x00000004171d7824 */ /* 0x000fe400078e0213 */
[----:B------:R-:W0:Y:S04]  /*0910*/  LDS R25, [R19] ;  /* 0x0000000013197984 */ /* 0x000e280000000800 */
[----:B------:R-:W-:Y:S01]  /*0920*/  LDS R29, [R29] ;  /* 0x000000001d1d7984 */ /* 0x000fe20000000800 */
[----:B--2---:R-:W-:-:S03]  /*0930*/  FFMA R3, R3, R26, R27 ;  /* 0x0000001a03037223 */ /* 0x004fc6000000001b */
[----:B------:R1:W2:Y:S02]  /*0940*/  LDS R26, [R16+0xc] ;  /* 0x00000c00101a7984 */ /* 0x0002a40000000800 */
[----:B-1----:R-:W-:Y:S02]  /*0950*/  VIADD R16, R16, 0x20 ;  /* 0x0000002010107836 */ /* 0x002fe40000000000 */
[----:B0-----:R-:W-:-:S04]  /*0960*/  FFMA R3, R28, R25, R3 ;  /* 0x000000191c037223 */ /* 0x001fc80000000003 */
[----:B--2---:R-:W-:Y:S01]  /*0970*/  FFMA R3, R26, R29, R3 ;  /* 0x0000001d1a037223 */ /* 0x004fe20000000003 */
[----:B------:R-:W-:Y:S06]  /*0980*/  @P0 BRA `(.L_x_5) ;  /* 0xfffffffc00700947 */ /* 0x000fec000383ffff */
[----:B------:R-:W-:-:S07]  /*0990*/  IMAD.MOV.U32 R16, RZ, RZ, R6 ;  /* 0x000000ffff107224 */ /* 0x000fce00078e0006 */
.L_x_4:
[----:B------:R-:W-:-:S13]  /*09a0*/  ISETP.NE.AND P0, PT, R24, RZ, PT ;  /* 0x000000ff1800720c */ /* 0x000fda0003f05270 */
[----:B------:R-:W-:Y:S05]  /*09b0*/  @!P0 BRA `(.L_x_3) ;  /* 0x0000000000c08947 */ /* 0x000fea0003800000 */
[----:B------:R-:W-:Y:S02]  /*09c0*/  IADD3 R17, PT, PT, R24, -0x1, RZ ;  /* 0xffffffff18117810 */ /* 0x000fe40007ffe0ff */
[----:B------:R-:W-:Y:S02]  /*09d0*/  ISETP.NE.AND P1, PT, R7, RZ, PT ;  /* 0x000000ff0700720c */ /* 0x000fe40003f25270 */
[----:B------:R-:W-:-:S13]  /*09e0*/  ISETP.GE.U32.AND P0, PT, R17, 0x3, PT ;  /* 0x000000031100780c */ /* 0x000fda0003f06070 */
[----:B------:R-:W-:Y:S05]  /*09f0*/  @!P0 BRA `(.L_x_6) ;  /* 0x0000000000508947 */ /* 0x000fea0003800000 */
[----:B------:R-:W-:Y:S02]  /*0a00*/  IMAD.IADD R17, R5, 0x1, R16 ;  /* 0x0000000105117824 */ /* 0x000fe400078e0210 */
[C---:B------:R-:W-:Y:S01]  /*0a10*/  IMAD R18, R16.reuse, R23, R14 ;  /* 0x0000001710127224 */ /* 0x040fe200078e020e */
[----:B------:R-:W-:Y:S02]  /*0a20*/  IADD3 R16, PT, PT, R16, 0x4, RZ ;  /* 0x0000000410107810 */ /* 0x000fe40007ffe0ff */
[----:B------:R-:W-:Y:S01]  /*0a30*/  LEA R17, R17, UR5, 0x2 ;  /* 0x0000000511117c11 */ /* 0x000fe2000f8e10ff */
[----:B------:R-:W-:-:S04]  /*0a40*/  IMAD R29, R18, 0x4, R21 ;  /* 0x00000004121d7824 */ /* 0x000fc800078e0215 */
[----:B0-----:R-:W-:Y:S01]  /*0a50*/  LDS R26, [R17] ;  /* 0x00000000111a7984 */ /* 0x001fe20000000800 */
[----:B------:R-:W-:-:S03]  /*0a60*/  LEA R27, R23, R29, 0x2 ;  /* 0x0000001d171b7211 */ /* 0x000fc600078e10ff */
[----:B------:R-:W0:Y:S02]  /*0a70*/  LDS R19, [R29] ;  /* 0x000000001d137984 */ /* 0x000e240000000800 */
[----:B------:R-:W-:Y:S02]  /*0a80*/  IMAD R18, R23, 0x4, R27 ;  /* 0x0000000417127824 */ /* 0x000fe400078e021b */
[----:B------:R-:W-:Y:S04]  /*0a90*/  LDS R27, [R27] ;  /* 0x000000001b1b7984 */ /* 0x000fe80000000800 */
[----:B------:R-:W-:Y:S04]  /*0aa0*/  LDS R28, [R17+0x8] ;  /* 0x00000800111c7984 */ /* 0x000fe80000000800 */
[----:B------:R-:W-:Y:S01]  /*0ab0*/  LDS R25, [R17+0xc] ;  /* 0x00000c0011197984 */ /* 0x000fe20000000800 */
[----:B0-----:R-:W-:-:S03]  /*0ac0*/  FFMA R3, R26, R19, R3 ;  /* 0x000000131a037223 */ /* 0x001fc60000000003 */
[----:B------:R-:W0:Y:S04]  /*0ad0*/  LDS R26, [R17+0x4] ;  /* 0x00000400111a7984 */ /* 0x000e280000000800 */
[----:B------:R1:W2:Y:S02]  /*0ae0*/  LDS R19, [R18] ;  /* 0x0000000012137984 */ /* 0x0002a40000000800 */
[----:B-1----:R-:W-:-:S06]  /*0af0*/  IMAD R18, R23, 0x4, R18 ;  /* 0x0000000417127824 */ /* 0x002fcc00078e0212 */
[----:B------:R-:W1:Y:S01]  /*0b00*/  LDS R18, [R18] ;  /* 0x0000000012127984 */ /* 0x000e620000000800 */
[----:B0-----:R-:W-:-:S04]  /*0b10*/  FFMA R3, R26, R27, R3 ;  /* 0x0000001b1a037223 */ /* 0x001fc80000000003 */
[----:B--2---:R-:W-:-:S04]  /*0b20*/  FFMA R28, R28, R19, R3 ;  /* 0x000000131c1c7223 */ /* 0x004fc80000000003 */
[----:B-1----:R-:W-:-:S07]  /*0b30*/  FFMA R3, R25, R18, R28 ;  /* 0x0000001219037223 */ /* 0x002fce000000001c */
.L_x_6:
[----:B------:R-:W-:Y:S05]  /*0b40*/  @!P1 BRA `(.L_x_3) ;  /* 0x00000000005c9947 */ /* 0x000fea0003800000 */
[----:B------:R-:W-:Y:S02]  /*0b50*/  ISETP.NE.AND P0, PT, R7, 0x1, PT ;  /* 0x000000010700780c */ /* 0x000fe40003f05270 */
[----:B------:R-:W-:-:S11]  /*0b60*/  LOP3.LUT P1, RZ, R23, 0x1, RZ, 0xc0, !PT ;  /* 0x0000000117ff7812 */ /* 0x000fd6000782c0ff */
[----:B------:R-:W-:Y:S05]  /*0b70*/  @!P0 BRA `(.L_x_7) ;  /* 0x0000000000308947 */ /* 0x000fea0003800000 */
[----:B------:R-:W-:Y:S02]  /*0b80*/  IMAD R18, R16, R23, R14 ;  /* 0x0000001710127224 */ /* 0x000fe400078e020e */
[----:B------:R-:W-:Y:S02]  /*0b90*/  IMAD.IADD R17, R5, 0x1, R16 ;  /* 0x0000000105117824 */ /* 0x000fe400078e0210 */
[----:B0-----:R-:W-:Y:S02]  /*0ba0*/  IMAD R26, R18, 0x4, R21 ;  /* 0x00000004121a7824 */ /* 0x001fe400078e0215 */
[----:B------:R-:W-:Y:S01]  /*0bb0*/  VIADD R16, R16, 0x2 ;  /* 0x0000000210107836 */ /* 0x000fe20000000000 */
[----:B------:R-:W-:Y:S02]  /*0bc0*/  LEA R17, R17, UR5, 0x2 ;  /* 0x0000000511117c11 */ /* 0x000fe4000f8e10ff */
[----:B------:R-:W-:Y:S01]  /*0bd0*/  LEA R25, R23, R26, 0x2 ;  /* 0x0000001a17197211 */ /* 0x000fe200078e10ff */
[----:B------:R-:W-:Y:S04]  /*0be0*/  LDS R19, [R26] ;  /* 0x000000001a137984 */ /* 0x000fe80000000800 */
[----:B------:R-:W0:Y:S04]  /*0bf0*/  LDS R18, [R17] ;  /* 0x0000000011127984 */ /* 0x000e280000000800 */
[----:B------:R-:W-:Y:S04]  /*0c00*/  LDS R28, [R17+0x4] ;  /* 0x00000400111c7984 */ /* 0x000fe80000000800 */
[----:B------:R-:W1:Y:S01]  /*0c10*/  LDS R25, [R25] ;  /* 0x0000000019197984 */ /* 0x000e620000000800 */
[----:B0-----:R-:W-:-:S04]  /*0c20*/  FFMA R3, R18, R19, R3 ;  /* 0x0000001312037223 */ /* 0x001fc80000000003 */
[----:B-1----:R-:W-:-:S07]  /*0c30*/  FFMA R3, R28, R25, R3 ;  /* 0x000000191c037223 */ /* 0x002fce0000000003 */
.L_x_7:
[----:B------:R-:W-:Y:S05]  /*0c40*/  @!P1 BRA `(.L_x_3) ;  /* 0x00000000001c9947 */ /* 0x000fea0003800000 */
[----:B------:R-:W-:Y:S02]  /*0c50*/  IMAD R18, R16, R23, R14 ;  /* 0x0000001710127224 */ /* 0x000fe400078e020e */
[----:B------:R-:W-:-:S03]  /*0c60*/  IMAD.IADD R16, R5, 0x1, R16 ;  /* 0x0000000105107824 */ /* 0x000fc600078e0210 */
[----:B------:R-:W-:Y:S02]  /*0c70*/  LEA R18, R18, R21, 0x2 ;  /* 0x0000001512127211 */ /* 0x000fe400078e10ff */
[----:B------:R-:W-:-:S04]  /*0c80*/  LEA R16, R16, UR5, 0x2 ;  /* 0x0000000510107c11 */ /* 0x000fc8000f8e10ff */
[----:B------:R-:W-:Y:S04]  /*0c90*/  LDS R18, [R18] ;  /* 0x0000000012127984 */ /* 0x000fe80000000800 */
[----:B------:R-:W1:Y:S02]  /*0ca0*/  LDS R16, [R16] ;  /* 0x0000000010107984 */ /* 0x000e640000000800 */
[----:B-1----:R-:W-:-:S07]  /*0cb0*/  FFMA R3, R16, R18, R3 ;  /* 0x0000001210037223 */ /* 0x002fce0000000003 */
.L_x_3:
[----:B------:R-:W-:Y:S01]  /*0cc0*/  UIADD3 UR4, UPT, UPT, UR4, 0x1, URZ ;  /* 0x0000000104047890 */ /* 0x000fe2000fffe0ff */
[----:B------:R-:W-:Y:S05]  /*0cd0*/  BAR.SYNC.DEFER_BLOCKING 0x0 ;  /* 0x0000000000007b1d */ /* 0x000fea0000010000 */
[----:B------:R-:W-:-:S04]  /*0ce0*/  ISETP.GT.U32.AND P0, PT, R10, UR4, PT ;  /* 0x000000040a007c0c */ /* 0x000fc8000bf04070 */
[----:B------:R-:W-:-:S13]  /*0cf0*/  ISETP.GT.U32.AND.EX P0, PT, R11, RZ, PT, P0 ;  /* 0x000000ff0b00720c */ /* 0x000fda0003f04100 */
[----:B------:R-:W-:Y:S05]  /*0d00*/  @P0 BRA `(.L_x_8) ;  /* 0xfffffff400c00947 */ /* 0x000fea000383ffff */
.L_x_2:
[----:B------:R-:W1:Y:S01]  /*0d10*/  LDCU.64 UR6, c[0x0][0x3a8] ;  /* 0x00007500ff0677ac */ /* 0x000e620008000a00 */
[----:B------:R-:W-:Y:S01]  /*0d20*/  SHF.R.S32.HI R5, RZ, 0x1f, R12 ;  /* 0x0000001fff057819 */ /* 0x000fe2000001140c */
[----:B------:R-:W2:Y:S01]  /*0d30*/  LDCU.64 UR4, c[0x0][0x398] ;  /* 0x00007300ff0477ac */ /* 0x000ea20008000a00 */
[----:B-1----:R-:W-:Y:S02]  /*0d40*/  ISETP.GE.U32.AND P0, PT, R12, UR6, PT ;  /* 0x000000060c007c0c */ /* 0x002fe4000bf06070 */
[----:B--2---:R-:W-:Y:S02]  /*0d50*/  ISETP.GE.U32.AND P1, PT, R2, UR4, PT ;  /* 0x0000000402007c0c */ /* 0x004fe4000bf26070 */
[----:B------:R-:W-:-:S04]  /*0d60*/  ISETP.GE.U32.AND.EX P0, PT, R5, UR7, PT, P0 ;  /* 0x0000000705007c0c */ /* 0x000fc8000bf06100 */
[----:B------:R-:W-:-:S13]  /*0d70*/  ISETP.GE.U32.OR.EX P0, PT, RZ, UR5, P0, P1 ;  /* 0x00000005ff007c0c */ /* 0x000fda0008706510 */
[----:B------:R-:W-:Y:S05]  /*0d80*/  @P0 EXIT ;  /* 0x000000000000094d */ /* 0x000fea0003800000 */
[----:B------:R-:W1:Y:S01]  /*0d90*/  LDCU.64 UR4, c[0x0][0x390] ;  /* 0x00007200ff0477ac */ /* 0x000e620008000a00 */
[----:B------:R-:W-:-:S04]  /*0da0*/  IMAD.MOV.U32 R4, RZ, RZ, R12 ;  /* 0x000000ffff047224 */ /* 0x000fc800078e000c */
[----:B------:R-:W-:-:S04]  /*0db0*/  IMAD.WIDE.U32 R4, R2, UR6, R4 ;  /* 0x0000000602047c25 */ /* 0x000fc8000f8e0004 */
[----:B------:R-:W-:Y:S01]  /*0dc0*/  IMAD R5, R2, UR7, R5 ;  /* 0x0000000702057c24 */ /* 0x000fe2000f8e0205 */
[----:B-1----:R-:W-:-:S04]  /*0dd0*/  LEA R6, P0, R4, UR4, 0x2 ;  /* 0x0000000404067c11 */ /* 0x002fc8000f8010ff */
[----:B------:R-:W-:-:S05]  /*0de0*/  LEA.HI.X R7, R4, UR5, R5, 0x2, P0 ;  /* 0x0000000504077c11 */ /* 0x000fca00080f1405 */
[----:B------:R-:W-:Y:S01]  /*0df0*/  STG.E desc[UR8][R6.64], R3 ;  /* 0x0000000306007986 */ /* 0x000fe2000c101908 */
[----:B------:R-:W-:Y:S05]  /*0e00*/  EXIT ;  /* 0x000000000000794d */ /* 0x000fea0003800000 */
        .weak           $__internal_0_$__cuda_sm20_div_u64
        .type           $__internal_0_$__cuda_sm20_div_u64,@function
        .size           $__internal_0_$__cuda_sm20_div_u64,(.L_x_16 - $__internal_0_$__cuda_sm20_div_u64)
$__internal_0_$__cuda_sm20_div_u64:
[----:B------:R-:W0:Y:S02]  /*0e10*/  LDC R4, c[0x0][0x3b0] ;  /* 0x0000ec00ff047b82 */ /* 0x000e240000000800 */
[----:B0-----:R-:W0:Y:S08]  /*0e20*/  I2F.U64.RP R7, R4 ;  /* 0x0000000400077312 */ /* 0x001e300000309000 */
[----:B0-----:R-:W0:Y:S02]  /*0e30*/  MUFU.RCP R7, R7 ;  /* 0x0000000700077308 */ /* 0x001e240000001000 */
[----:B0-----:R-:W-:-:S06]  /*0e40*/  VIADD R10, R7, 0x1ffffffe ;  /* 0x1ffffffe070a7836 */ /* 0x001fcc0000000000 */
[----:B------:R-:W0:Y:S02]  /*0e50*/  F2I.U64.TRUNC R10, R10 ;  /* 0x0000000a000a7311 */ /* 0x000e24000020d800 */
[----:B0-----:R-:W-:-:S04]  /*0e60*/  IMAD.WIDE.U32 R16, R10, R4, RZ ;  /* 0x000000040a107225 */ /* 0x001fc800078e00ff */
[C---:B------:R-:W-:Y:S01]  /*0e70*/  IMAD R9, R10.reuse, R5, R17 ;  /* 0x000000050a097224 */ /* 0x040fe200078e0211 */
[----:B------:R-:W-:Y:S01]  /*0e80*/  IADD3 R19, P0, PT, RZ, -R16, RZ ;  /* 0x80000010ff137210 */ /* 0x000fe20007f1e0ff */
[----:B------:R-:W-:Y:S02]  /*0e90*/  IMAD.MOV.U32 R17, RZ, RZ, R10 ;  /* 0x000000ffff117224 */ /* 0x000fe400078e000a */
[----:B------:R-:W-:Y:S02]  /*0ea0*/  IMAD R9, R11, R4, R9 ;  /* 0x000000040b097224 */ /* 0x000fe400078e0209 */
[----:B------:R-:W-:-:S03]  /*0eb0*/  IMAD.HI.U32 R16, R10, R19, RZ ;  /* 0x000000130a107227 */ /* 0x000fc600078e00ff */
[----:B------:R-:W-:-:S05]  /*0ec0*/  IADD3.X R9, PT, PT, RZ, ~R9, RZ, P0, !PT ;  /* 0x80000009ff097210 */ /* 0x000fca00007fe4ff */
[----:B------:R-:W-:-:S04]  /*0ed0*/  IMAD.WIDE.U32 R16, P0, R10, R9, R16 ;  /* 0x000000090a107225 */ /* 0x000fc80007800010 */
[C---:B------:R-:W-:Y:S02]  /*0ee0*/  IMAD R21, R11.reuse, R9, RZ ;  /* 0x000000090b157224 */ /* 0x040fe400078e02ff */
[----:B------:R-:W-:-:S04]  /*0ef0*/  IMAD.HI.U32 R16, P1, R11, R19, R16 ;  /* 0x000000130b107227 */ /* 0x000fc80007820010 */
[----:B------:R-:W-:Y:S01]  /*0f00*/  IMAD.HI.U32 R7, R11, R9, RZ ;  /* 0x000000090b077227 */ /* 0x000fe200078e00ff */
[----:B------:R-:W-:-:S03]  /*0f10*/  IADD3 R17, P2, PT, R21, R16, RZ ;  /* 0x0000001015117210 */ /* 0x000fc60007f5e0ff */
[----:B------:R-:W-:Y:S02]  /*0f20*/  IMAD.X R7, R7, 0x1, R11, P0 ;  /* 0x0000000107077824 */ /* 0x000fe400000e060b */
[----:B------:R-:W-:-:S03]  /*0f30*/  IMAD.WIDE.U32 R10, R17, R4, RZ ;  /* 0x00000004110a7225 */ /* 0x000fc600078e00ff */
[----:B------:R-:W-:Y:S01]  /*0f40*/  IADD3.X R7, PT, PT, RZ, RZ, R7, P2, P1 ;  /* 0x000000ffff077210 */ /* 0x000fe200017e2407 */
[----:B------:R-:W-:Y:S01]  /*0f50*/  IMAD R9, R17, R5, R11 ;  /* 0x0000000511097224 */ /* 0x000fe200078e020b */
[----:B------:R-:W-:-:S03]  /*0f60*/  IADD3 R11, P0, PT, RZ, -R10, RZ ;  /* 0x8000000aff0b7210 */ /* 0x000fc60007f1e0ff */
        /* <DEDUP_REMOVED lines=9> */
[----:B------:R-:W-:-:S03]  /*1000*/  IMAD.HI.U32 R10, R9, R3, RZ ;  /* 0x00000003090a7227 */ /* 0x000fc600078e00ff */
[----:B------:R-:W-:Y:S01]  /*1010*/  IADD3.X R7, PT, PT, RZ, RZ, R7, P2, P1 ;  /* 0x000000ffff077210 */ /* 0x000fe200017e2407 */
[----:B------:R-:W-:Y:S02]  /*1020*/  IMAD.MOV.U32 R11, RZ, RZ, RZ ;  /* 0x000000ffff0b7224 */ /* 0x000fe400078e00ff */
[----:B------:R-:W-:-:S04]  /*1030*/  IMAD.WIDE.U32 R10, R9, R6, R10 ;  /* 0x00000006090a7225 */ /* 0x000fc800078e000a */
[C---:B------:R-:W-:Y:S02]  /*1040*/  IMAD R16, R7.reuse, R6, RZ ;  /* 0x0000000607107224 */ /* 0x040fe400078e02ff */
[----:B------:R-:W-:-:S04]  /*1050*/  IMAD.HI.U32 R9, P0, R7, R3, R10 ;  /* 0x0000000307097227 */ /* 0x000fc8000780000a */
[----:B------:R-:W-:Y:S01]  /*1060*/  IMAD.HI.U32 R7, R7, R6, RZ ;  /* 0x0000000607077227 */ /* 0x000fe200078e00ff */
[----:B------:R-:W-:-:S04]  /*1070*/  IADD3 R9, P1, PT, R16, R9, RZ ;  /* 0x0000000910097210 */ /* 0x000fc80007f3e0ff */
[----:B------:R-:W-:Y:S01]  /*1080*/  IADD3.X R7, PT, PT, R7, RZ, RZ, P0, !PT ;  /* 0x000000ff07077210 */ /* 0x000fe200007fe4ff */
[----:B------:R-:W-:-:S04]  /*1090*/  IMAD.WIDE.U32 R10, R9, R4, RZ ;  /* 0x00000004090a7225 */ /* 0x000fc800078e00ff */
[----:B------:R-:W-:Y:S01]  /*10a0*/  IMAD.X R7, RZ, RZ, R7, P1 ;  /* 0x000000ffff077224 */ /* 0x000fe200008e0607 */
[----:B------:R-:W-:Y:S01]  /*10b0*/  IADD3 R17, P1, PT, -R10, R3, RZ ;  /* 0x000000030a117210 */ /* 0x000fe20007f3e1ff */
[----:B------:R-:W-:-:S03]  /*10c0*/  IMAD R11, R9, R5, R11 ;  /* 0x00000005090b7224 */ /* 0x000fc600078e020b */
[-C--:B------:R-:W-:Y:S01]  /*10d0*/  ISETP.GE.U32.AND P0, PT, R17, R4.reuse, PT ;  /* 0x000000041100720c */ /* 0x080fe20003f06070 */
[----:B------:R-:W-:-:S05]  /*10e0*/  IMAD R11, R7, R4, R11 ;  /* 0x00000004070b7224 */ /* 0x000fca00078e020b */
[----:B------:R-:W-:Y:S02]  /*10f0*/  IADD3.X R20, PT, PT, ~R11, R6, RZ, P1, !PT ;  /* 0x000000060b147210 */ /* 0x000fe40000ffe5ff */
[----:B------:R-:W-:Y:S02]  /*1100*/  IADD3 R11, P2, PT, R17, -R4, RZ ;  /* 0x80000004110b7210 */ /* 0x000fe40007f5e0ff */
[----:B------:R-:W-:Y:S02]  /*1110*/  IADD3 R10, P1, PT, R9, 0x1, RZ ;  /* 0x00000001090a7810 */ /* 0x000fe40007f3e0ff */
[C---:B------:R-:W-:Y:S01]  /*1120*/  ISETP.GE.U32.AND.EX P0, PT, R20.reuse, R5, PT, P0 ;  /* 0x000000051400720c */ /* 0x040fe20003f06100 */
[----:B------:R-:W-:Y:S01]  /*1130*/  IMAD.X R18, R20, 0x1, ~R5, P2 ;  /* 0x0000000114127824 */ /* 0x000fe200010e0e05 */
[----:B------:R-:W-:Y:S02]  /*1140*/  IADD3.X R16, PT, PT, RZ, R7, RZ, P1, !PT ;  /* 0x00000007ff107210 */ /* 0x000fe40000ffe4ff */
[----:B------:R-:W-:-:S02]  /*1150*/  SEL R11, R11, R17, P0 ;  /* 0x000000110b0b7207 */ /* 0x000fc40000000000 */
[----:B------:R-:W-:Y:S02]  /*1160*/  SEL R9, R10, R9, P0 ;  /* 0x000000090a097207 */ /* 0x000fe40000000000 */
[----:B------:R-:W-:Y:S02]  /*1170*/  SEL R18, R18, R20, P0 ;  /* 0x0000001412127207 */ /* 0x000fe40000000000 */
[----:B------:R-:W-:Y:S02]  /*1180*/  SEL R16, R16, R7, P0 ;  /* 0x0000000710107207 */ /* 0x000fe40000000000 */
[----:B------:R-:W-:Y:S02]  /*1190*/  ISETP.GE.U32.AND P0, PT, R11, R4, PT ;  /* 0x000000040b00720c */ /* 0x000fe40003f06070 */
[----:B------:R-:W-:Y:S02]  /*11a0*/  IADD3 R10, P2, PT, R9, 0x1, RZ ;  /* 0x00000001090a7810 */ /* 0x000fe40007f5e0ff */
[----:B------:R-:W-:-:S02]  /*11b0*/  ISETP.GE.U32.AND.EX P0, PT, R18, R5, PT, P0 ;  /* 0x000000051200720c */ /* 0x000fc40003f06100 */
[----:B------:R-:W-:Y:S01]  /*11c0*/  ISETP.NE.U32.AND P1, PT, R4, RZ, PT ;  /* 0x000000ff0400720c */ /* 0x000fe20003f25070 */
[----:B------:R-:W-:Y:S01]  /*11d0*/  IMAD.X R11, RZ, RZ, R16, P2 ;  /* 0x000000ffff0b7224 */ /* 0x000fe200010e0610 */
[----:B------:R-:W-:Y:S02]  /*11e0*/  SEL R10, R10, R9, P0 ;  /* 0x000000090a0a7207 */ /* 0x000fe40000000000 */
[----:B------:R-:W-:Y:S02]  /*11f0*/  MOV R9, 0x0 ;  /* 0x0000000000097802 */ /* 0x000fe40000000f00 */
[----:B------:R-:W-:Y:S02]  /*1200*/  ISETP.NE.AND.EX P1, PT, R5, RZ, PT, P1 ;  /* 0x000000ff0500720c */ /* 0x000fe40003f25310 */
[----:B------:R-:W-:Y:S02]  /*1210*/  SEL R11, R11, R16, P0 ;  /* 0x000000100b0b7207 */ /* 0x000fe40000000000 */
[----:B------:R-:W-:-:S02]  /*1220*/  SEL R10, R10, 0xffffffff, P1 ;  /* 0xffffffff0a0a7807 */ /* 0x000fc40000800000 */
[----:B------:R-:W-:Y:S01]  /*1230*/  SEL R11, R11, 0xffffffff, P1 ;  /* 0xffffffff0b0b7807 */ /* 0x000fe20000800000 */
[----:B------:R-:W-:Y:S06]  /*1240*/  RET.REL.NODEC R8 `(_Z16matmul_gpu_tiledIfEvPT_S1_S1_mmmi) ;  /* 0xffffffec086c7950 */ /* 0x000fec0003c3ffff */
.L_x_9:
[----:B------:R-:W-:-:S00]  /*1250*/  BRA `(.L_x_9) ;  /* 0xfffffffc00fc7947 */ /* 0x000fc0000383ffff */
[----:B------:R-:W-:-:S00]  /*1260*/  NOP ;  /* 0x0000000000007918 */ /* 0x000fc00000000000 */
        /* <DEDUP_REMOVED lines=9> */
.L_x_16:


//--------------------- .text._Z10matmul_gpuIfEvPT_S1_S1_mmm --------------------------
	.section	.text._Z10matmul_gpuIfEvPT_S1_S1_mmm,"ax",@progbits
	.align	128
        .global         _Z10matmul_gpuIfEvPT_S1_S1_mmm
        .type           _Z10matmul_gpuIfEvPT_S1_S1_mmm,@function
        .size           _Z10matmul_gpuIfEvPT_S1_S1_mmm,(.L_x_18 - _Z10matmul_gpuIfEvPT_S1_S1_mmm)
        .other          _Z10matmul_gpuIfEvPT_S1_S1_mmm,@"STO_CUDA_ENTRY STV_DEFAULT"
_Z10matmul_gpuIfEvPT_S1_S1_mmm:
.text._Z10matmul_gpuIfEvPT_S1_S1_mmm:
[----:B------:R-:W-:Y:S01]  /*0000*/  LDC R1, c[0x0][0x37c] ;  /* 0x0000df00ff017b82 */ /* 0x000fe20000000800 */
[----:B------:R-:W0:Y:S07]  /*0010*/  S2R R13, SR_TID.X ;  /* 0x00000000000d7919 */ /* 0x000e2e0000002100 */
[----:B------:R-:W1:Y:S01]  /*0020*/  LDC R0, c[0x0][0x364] ;  /* 0x0000d900ff007b82 */ /* 0x000e620000000800 */
[----:B------:R-:W2:Y:S01]  /*0030*/  LDCU.64 UR6, c[0x0][0x398] ;  /* 0x00007300ff0677ac */ /* 0x000ea20008000a00 */
[----:B------:R-:W1:Y:S06]  /*0040*/  S2R R3, SR_TID.Y ;  /* 0x0000000000037919 */ /* 0x000e6c0000002200 */
[----:B------:R-:W0:Y:S08]  /*0050*/  S2UR UR5, SR_CTAID.X ;  /* 0x00000000000579c3 */ /* 0x000e300000002500 */
[----:B------:R-:W0:Y:S08]  /*0060*/  LDC R12, c[0x0][0x360] ;  /* 0x0000d800ff0c7b82 */ /* 0x000e300000000800 */
[----:B------:R-:W1:Y:S08]  /*0070*/  S2UR UR4, SR_CTAID.Y ;  /* 0x00000000000479c3 */ /* 0x000e700000002600 */
[----:B------:R-:W3:Y:S01]  /*0080*/  LDC.64 R10, c[0x0][0x3a8] ;  /* 0x0000ea00ff0a7b82 */ /* 0x000ee20000000a00 */
[----:B0-----:R-:W-:-:S02]  /*0090*/  IMAD R12, R12, UR5, R13 ;  /* 0x000000050c0c7c24 */ /* 0x001fc4000f8e020d */
[----:B-1----:R-:W-:-:S05]  /*00a0*/  IMAD R0, R0, UR4, R3 ;  /* 0x0000000400007c24 */ /* 0x002fca000f8e0203 */
[----:B--2---:R-:W-:Y:S02]  /*00b0*/  ISETP.GE.U32.AND P1, PT, R0, UR6, PT ;  /* 0x0000000600007c0c */ /* 0x004fe4000bf26070 */
[----:B---3--:R-:W-:-:S04]  /*00c0*/  ISETP.GE.U32.AND P0, PT, R12, R10, PT ;  /* 0x0000000a0c00720c */ /* 0x008fc80003f06070 */
[----:B------:R-:W-:-:S04]  /*00d0*/  ISETP.GE.U32.AND.EX P0, PT, RZ, R11, PT, P0 ;  /* 0x0000000bff00720c */ /* 0x000fc80003f06100 */
[----:B------:R-:W-:-:S13]  /*00e0*/  ISETP.GE.U32.OR.EX P0, PT, RZ, UR7, P0, P1 ;  /* 0x00000007ff007c0c */ /* 0x000fda0008706510 */
[----:B------:R-:W-:Y:S05]  /*00f0*/  @P0 EXIT ;  /* 0x000000000000094d */ /* 0x000fea0003800000 */
[----:B------:R-:W0:Y:S01]  /*0100*/  LDCU.64 UR8, c[0x0][0x3a0] ;  /* 0x00007400ff0877ac */ /* 0x000e220008000a00 */
[----:B------:R-:W-:Y:S01]  /*0110*/  IMAD.MOV.U32 R19, RZ, RZ, RZ ;  /* 0x000000ffff137224 */ /* 0x000fe200078e00ff */
[----:B------:R-:W1:Y:S01]  /*0120*/  LDCU.64 UR10, c[0x0][0x358] ;  /* 0x00006b00ff0a77ac */ /* 0x000e620008000a00 */
[----:B0-----:R-:W-:-:S04]  /*0130*/  UISETP.NE.U32.AND UP0, UPT, UR8, URZ, UPT ;  /* 0x000000ff0800728c */ /* 0x001fc8000bf05070 */
[----:B------:R-:W-:-:S09]  /*0140*/  UISETP.NE.AND.EX UP0, UPT, UR9, URZ, UPT, UP0 ;  /* 0x000000ff0900728c */ /* 0x000fd2000bf05300 */
[----:B-1----:R-:W-:Y:S05]  /*0150*/  BRA.U !UP0, `(.L_x_10) ;  /* 0x0000000908947547 */ /* 0x002fea000b800000 */
[----:B------:R-:W-:Y:S02]  /*0160*/  UISETP.GE.U32.AND UP1, UPT, UR8, 0x8, UPT ;  /* 0x000000080800788c */ /* 0x000fe4000bf26070 */
[C---:B------:R-:W-:Y:S01]  /*0170*/  IMAD.WIDE.U32 R14, R0.reuse, UR8, RZ ;  /* 0x00000008000e7c25 */ /* 0x040fe2000f8e00ff */
[----:B------:R-:W-:Y:S02]  /*0180*/  ULOP3.LUT UR12, UR8, 0x7, URZ, 0xc0, !UPT ;  /* 0x00000007080c7892 */ /* 0x000fe4000f8ec0ff */
[----:B------:R-:W-:Y:S01]  /*0190*/  UISETP.GE.U32.AND.EX UP1, UPT, UR9, URZ, UPT, UP1 ;  /* 0x000000ff0900728c */ /* 0x000fe2000bf26110 */
[----:B------:R-:W-:Y:S01]  /*01a0*/  IMAD.MOV.U32 R19, RZ, RZ, RZ ;  /* 0x000000ffff137224 */ /* 0x000fe200078e00ff */
[----:B------:R-:W-:Y:S01]  /*01b0*/  UISETP.NE.U32.AND UP0, UPT, UR12, URZ, UPT ;  /* 0x000000ff0c00728c */ /* 0x000fe2000bf05070 */
[----:B------:R-:W-:Y:S01]  /*01c0*/  IMAD R2, R0, UR9, R15 ;  /* 0x0000000900027c24 */ /* 0x000fe2000f8e020f */
[----:B------:R-:W-:Y:S01]  /*01d0*/  UMOV UR4, URZ ;  /* 0x000000ff00047c82 */ /* 0x000fe20008000000 */
[----:B------:R-:W-:Y:S01]  /*01e0*/  UMOV UR5, URZ ;  /* 0x000000ff00057c82 */ /* 0x000fe20008000000 */
[----:B------:R-:W-:-:S03]  /*01f0*/  UISETP.NE.AND.EX UP0, UPT, URZ, URZ, UPT, UP0 ;  /* 0x000000ffff00728c */ /* 0x000fc6000bf05300 */
[----:B------:R-:W-:Y:S08]  /*0200*/  BRA.U !UP1, `(.L_x_11) ;  /* 0x0000000509047547 */ /* 0x000ff0000b800000 */
[----:B------:R-:W0:Y:S01]  /*0210*/  LDCU.128 UR16, c[0x0][0x380] ;  /* 0x00007000ff1077ac */ /* 0x000e220008000c00 */
[C-C-:B------:R-:W-:Y:S01]  /*0220*/  SHF.L.U64.HI R6, R10.reuse, 0x5, R11.reuse ;  /* 0x000000050a067819 */ /* 0x140fe2000001020b */
[----:B------:R-:W-:Y:S01]  /*0230*/  IMAD.MOV.U32 R19, RZ, RZ, RZ ;  /* 0x000000ffff137224 */ /* 0x000fe200078e00ff */
[C---:B------:R-:W-:Y:S01]  /*0240*/  SHF.L.U64.HI R8, R10.reuse, 0x2, R11 ;  /* 0x000000020a087819 */ /* 0x040fe2000001020b */
[----:B------:R-:W1:Y:S01]  /*0250*/  LDCU UR5, c[0x0][0x3a4] ;  /* 0x00007480ff0577ac */ /* 0x000e620008000800 */
[----:B------:R-:W-:Y:S01]  /*0260*/  SHF.L.U32 R5, R10, 0x2, RZ ;  /* 0x000000020a057819 */ /* 0x000fe200000006ff */
[----:B------:R-:W-:-:S07]  /*0270*/  ULOP3.LUT UR4, UR8, 0xfffffff8, URZ, 0xc0, !UPT ;  /* 0xfffffff808047892 */ /* 0x000fce000f8ec0ff */
[----:B------:R-:W-:Y:S01]  /*0280*/  UMOV UR6, UR4 ;  /* 0x0000000400067c82 */ /* 0x000fe20008000000 */
[----:B0-----:R-:W-:Y:S02]  /*0290*/  LEA R7, P1, R14, UR16, 0x2 ;  /* 0x000000100e077c11 */ /* 0x001fe4000f8210ff */
[----:B------:R-:W-:Y:S02]  /*02a0*/  LEA R4, P0, R12, UR18, 0x2 ;  /* 0x000000120c047c11 */ /* 0x000fe4000f8010ff */
[----:B------:R-:W-:Y:S01]  /*02b0*/  LEA.HI.X R17, R14, UR17, R2, 0x2, P1 ;  /* 0x000000110e117c11 */ /* 0x000fe200088f1402 */
[----:B-1----:R-:W-:Y:S01]  /*02c0*/  UMOV UR7, UR5 ;  /* 0x0000000500077c82 */ /* 0x002fe20008000000 */
[----:B------:R-:W-:Y:S02]  /*02d0*/  IADD3 R7, P1, PT, R7, 0x10, RZ ;  /* 0x0000001007077810 */ /* 0x000fe40007f3e0ff */
[----:B------:R-:W-:-:S03]  /*02e0*/  LEA.HI.X R3, R12, UR19, RZ, 0x2, P0 ;  /* 0x000000130c037c11 */ /* 0x000fc600080f14ff */
[----:B------:R-:W-:-:S08]  /*02f0*/  IMAD.X R17, RZ, RZ, R17, P1 ;  /* 0x000000ffff117224 */ /* 0x000fd000008e0611 */
.L_x_12:
[----:B------:R-:W-:Y:S01]  /*0300*/  MOV R22, R4 ;  /* 0x0000000400167202 */ /* 0x000fe20000000f00 */
[----:B------:R-:W-:Y:S01]  /*0310*/  IMAD.MOV.U32 R23, RZ, RZ, R3 ;  /* 0x000000ffff177224 */ /* 0x000fe200078e0003 */
[----:B------:R-:W-:Y:S01]  /*0320*/  IADD3 R24, P0, PT, R4, R5, RZ ;  /* 0x0000000504187210 */ /* 0x000fe20007f1e0ff */
[----:B------:R-:W-:-:S03]  /*0330*/  IMAD.MOV.U32 R16, RZ, RZ, R7 ;  /* 0x000000ffff107224 */ /* 0x000fc600078e0007 */
[----:B------:R-:W2:Y:S01]  /*0340*/  LDG.E R22, desc[UR10][R22.64] ;  /* 0x0000000a16167981 */ /* 0x000ea2000c1e1900 */
[----:B------:R-:W-:Y:S01]  /*0350*/  IMAD.X R25, R3, 0x1, R8, P0 ;  /* 0x0000000103197824 */ /* 0x000fe200000e0608 */
[----:B------:R-:W-:Y:S02]  /*0360*/  IADD3 R26, P0, PT, R24, R5, RZ ;  /* 0x00000005181a7210 */ /* 0x000fe40007f1e0ff */
[----:B------:R-:W3:Y:S04]  /*0370*/  LDG.E R28, desc[UR10][R16.64+-0x8] ;  /* 0xfffff80a101c7981 */ /* 0x000ee8000c1e1900 */
[----:B------:R-:W4:Y:S04]  /*0380*/  LDG.E R29, desc[UR10][R16.64+0x8] ;  /* 0x0000080a101d7981 */ /* 0x000f28000c1e1900 */
[----:B------:R-:W2:Y:S01]  /*0390*/  LDG.E R23, desc[UR10][R16.64+-0x10] ;  /* 0xfffff00a10177981 */ /* 0x000ea2000c1e1900 */
[----:B------:R-:W-:-:S03]  /*03a0*/  IADD3.X R27, PT, PT, R25, R8, RZ, P0, !PT ;  /* 0x00000008191b7210 */ /* 0x000fc600007fe4ff */
[----:B------:R-:W5:Y:S04]  /*03b0*/  LDG.E R7, desc[UR10][R24.64] ;  /* 0x0000000a18077981 */ /* 0x000f68000c1e1900 */
[----:B------:R-:W3:Y:S04]  /*03c0*/  LDG.E R9, desc[UR10][R26.64] ;  /* 0x0000000a1a097981 */ /* 0x000ee8000c1e1900 */
[----:B------:R-:W5:Y:S01]  /*03d0*/  LDG.E R24, desc[UR10][R16.64+-0xc] ;  /* 0xfffff40a10187981 */ /* 0x000f62000c1e1900 */
[----:B------:R-:W-:-:S05]  /*03e0*/  IADD3 R20, P0, PT, R26, R5, RZ ;  /* 0x000000051a147210 */ /* 0x000fca0007f1e0ff */
[----:B------:R-:W-:Y:S01]  /*03f0*/  IMAD.X R21, R27, 0x1, R8, P0 ;  /* 0x000000011b157824 */ /* 0x000fe200000e0608 */
[----:B------:R-:W-:-:S04]  /*0400*/  IADD3 R18, P0, PT, R20, R5, RZ ;  /* 0x0000000514127210 */ /* 0x000fc80007f1e0ff */
[----:B------:R-:W4:Y:S01]  /*0410*/  LDG.E R20, desc[UR10][R20.64] ;  /* 0x0000000a14147981 */ /* 0x000f22000c1e1900 */
[----:B--2---:R-:W-:Y:S01]  /*0420*/  FFMA R23, R23, R22, R19 ;  /* 0x0000001617177223 */ /* 0x004fe20000000013 */
[----:B------:R-:W-:Y:S01]  /*0430*/  IMAD.X R19, R21, 0x1, R8, P0 ;  /* 0x0000000115137824 */ /* 0x000fe200000e0608 */
[----:B------:R-:W-:Y:S01]  /*0440*/  IADD3 R22, P0, PT, R18, R5, RZ ;  /* 0x0000000512167210 */ /* 0x000fe20007f1e0ff */
[----:B------:R-:W2:Y:S04]  /*0450*/  LDG.E R21, desc[UR10][R16.64+0x4] ;  /* 0x0000040a10157981 */ /* 0x000ea8000c1e1900 */
[----:B------:R-:W2:Y:S01]  /*0460*/  LDG.E R18, desc[UR10][R18.64] ;  /* 0x0000000a12127981 */ /* 0x000ea2000c1e1900 */
[----:B-----5:R-:W-:Y:S01]  /*0470*/  FFMA R25, R24, R7, R23 ;  /* 0x0000000718197223 */ /* 0x020fe20000000017 */
[----:B------:R-:W-:-:S02]  /*0480*/  IADD3.X R23, PT, PT, R19, R8, RZ, P0, !PT ;  /* 0x0000000813177210 */ /* 0x000fc400007fe4ff */
[----:B------:R-:W4:Y:S01]  /*0490*/  LDG.E R7, desc[UR10][R16.64+-0x4] ;  /* 0xfffffc0a10077981 */ /* 0x000f22000c1e1900 */
[----:B------:R-:W-:Y:S01]  /*04a0*/  IADD3 R24, P0, PT, R22, R5, RZ ;  /* 0x0000000516187210 */ /* 0x000fe20007f1e0ff */
[----:B---3--:R-:W-:Y:S02]  /*04b0*/  FFMA R28, R28, R9, R25 ;  /* 0x000000091c1c7223 */ /* 0x008fe40000000019 */
[----:B------:R-:W2:Y:S02]  /*04c0*/  LDG.E R9, desc[UR10][R16.64] ;  /* 0x0000000a10097981 */ /* 0x000ea4000c1e1900 */
[--C-:B------:R-:W-:Y:S01]  /*04d0*/  IMAD.X R25, R23, 0x1, R8.reuse, P0 ;  /* 0x0000000117197824 */ /* 0x100fe200000e0608 */
[----:B------:R-:W-:Y:S01]  /*04e0*/  IADD3 R26, P0, PT, R24, R5, RZ ;  /* 0x00000005181a7210 */ /* 0x000fe20007f1e0ff */
[----:B------:R-:W3:Y:S04]  /*04f0*/  LDG.E R22, desc[UR10][R22.64] ;  /* 0x0000000a16167981 */ /* 0x000ee8000c1e1900 */
[----:B------:R-:W-:Y:S01]  /*0500*/  IMAD.X R27, R25, 0x1, R8, P0 ;  /* 0x00000001191b7824 */ /* 0x000fe200000e0608 */
[----:B------:R-:W5:Y:S04]  /*0510*/  LDG.E R24, desc[UR10][R24.64] ;  /* 0x0000000a18187981 */ /* 0x000f68000c1e1900 */
[----:B------:R-:W5:Y:S04]  /*0520*/  LDG.E R26, desc[UR10][R26.64] ;  /* 0x0000000a1a1a7981 */ /* 0x000f68000c1e1900 */
[----:B------:R0:W5:Y:S01]  /*0530*/  LDG.E R19, desc[UR10][R16.64+0xc] ;  /* 0x00000c0a10137981 */ /* 0x000162000c1e1900 */
[----:B------:R-:W-:-:S04]  /*0540*/  UIADD3 UR6, UP1, UPT, UR6, -0x8, URZ ;  /* 0xfffffff806067890 */ /* 0x000fc8000ff3e0ff */
[----:B------:R-:W-:Y:S02]  /*0550*/  UIADD3.X UR7, UPT, UPT, UR7, -0x1, URZ, UP1, !UPT ;  /* 0xffffffff07077890 */ /* 0x000fe40008ffe4ff */
[----:B------:R-:W-:-:S04]  /*0560*/  UISETP.NE.U32.AND UP1, UPT, UR6, URZ, UPT ;  /* 0x000000ff0600728c */ /* 0x000fc8000bf25070 */
[----:B------:R-:W-:Y:S01]  /*0570*/  UISETP.NE.AND.EX UP1, UPT, UR7, URZ, UPT, UP1 ;  /* 0x000000ff0700728c */ /* 0x000fe2000bf25310 */
[----:B------:R-:W-:-:S05]  /*0580*/  LEA R4, P0, R10, R4, 0x5 ;  /* 0x000000040a047211 */ /* 0x000fca00078028ff */
[----:B------:R-:W-:Y:S02]  /*0590*/  IMAD.X R3, R3, 0x1, R6, P0 ;  /* 0x0000000103037824 */ /* 0x000fe400000e0606 */
[----:B----4-:R-:W-:-:S04]  /*05a0*/  FFMA R20, R7, R20, R28 ;  /* 0x0000001407147223 */ /* 0x010fc8000000001c */
[----:B--2---:R-:W-:-:S04]  /*05b0*/  FFMA R18, R9, R18, R20 ;  /* 0x0000001209127223 */ /* 0x004fc80000000014 */
[----:B---3--:R-:W-:Y:S01]  /*05c0*/  FFMA R18, R21, R22, R18 ;  /* 0x0000001615127223 */ /* 0x008fe20000000012 */
[----:B------:R-:W-:-:S03]  /*05d0*/  IADD3 R7, P1, PT, R16, 0x20, RZ ;  /* 0x0000002010077810 */ /* 0x000fc60007f3e0ff */
[----:B-----5:R-:W-:Y:S01]  /*05e0*/  FFMA R18, R29, R24, R18 ;  /* 0x000000181d127223 */ /* 0x020fe20000000012 */
[----:B0-----:R-:W-:-:S03]  /*05f0*/  IADD3.X R17, PT, PT, RZ, R17, RZ, P1, !PT ;  /* 0x00000011ff117210 */ /* 0x001fc60000ffe4ff */
[----:B------:R-:W-:Y:S01]  /*0600*/  FFMA R19, R19, R26, R18 ;  /* 0x0000001a13137223 */ /* 0x000fe20000000012 */
[----:B------:R-:W-:Y:S06]  /*0610*/  BRA.U UP1, `(.L_x_12) ;  /* 0xfffffffd01387547 */ /* 0x000fec000b83ffff */
.L_x_11:
[----:B------:R-:W-:Y:S05]  /*0620*/  BRA.U !UP0, `(.L_x_10) ;  /* 0x0000000508607547 */ /* 0x000fea000b800000 */
[----:B------:R-:W-:Y:S02]  /*0630*/  UISETP.GE.U32.AND UP1, UPT, UR12, 0x4, UPT ;  /* 0x000000040c00788c */ /* 0x000fe4000bf26070 */
[----:B------:R-:W-:Y:S02]  /*0640*/  ULOP3.LUT UR7, UR8, 0x3, URZ, 0xc0, !UPT ;  /* 0x0000000308077892 */ /* 0x000fe4000f8ec0ff */
[----:B------:R-:W-:Y:S02]  /*0650*/  UISETP.GE.U32.AND.EX UP1, UPT, URZ, URZ, UPT, UP1 ;  /* 0x000000ffff00728c */ /* 0x000fe4000bf26110 */
[----:B------:R-:W-:-:S04]  /*0660*/  UISETP.NE.U32.AND UP0, UPT, UR7, URZ, UPT ;  /* 0x000000ff0700728c */ /* 0x000fc8000bf05070 */
[----:B------:R-:W-:-:S03]  /*0670*/  UISETP.NE.AND.EX UP0, UPT, URZ, URZ, UPT, UP0 ;  /* 0x000000ffff00728c */ /* 0x000fc6000bf05300 */
[----:B------:R-:W-:Y:S08]  /*0680*/  BRA.U !UP1, `(.L_x_13) ;  /* 0x00000001098c7547 */ /* 0x000ff0000b800000 */
[----:B------:R-:W0:Y:S01]  /*0690*/  LDCU.128 UR12, c[0x0][0x380] ;  /* 0x00007000ff0c77ac */ /* 0x000e220008000c00 */
[----:B------:R-:W-:Y:S01]  /*06a0*/  IMAD R4, R10, UR5, RZ ;  /* 0x000000050a047c24 */ /* 0x000fe2000f8e02ff */
[----:B------:R-:W-:Y:S01]  /*06b0*/  IADD3 R5, P1, PT, R14, UR4, RZ ;  /* 0x000000040e057c10 */ /* 0x000fe2000ff3e0ff */
[----:B------:R-:W-:Y:S02]  /*06c0*/  IMAD.MOV.U32 R13, RZ, RZ, RZ ;  /* 0x000000ffff0d7224 */ /* 0x000fe400078e00ff */
[----:B------:R-:W-:Y:S02]  /*06d0*/  IMAD R3, R11, UR4, R4 ;  /* 0x000000040b037c24 */ /* 0x000fe4000f8e0204 */
[----:B------:R-:W-:-:S04]  /*06e0*/  IMAD.WIDE.U32 R6, R10, UR4, R12 ;  /* 0x000000040a067c25 */ /* 0x000fc8000f8e000c */
[----:B------:R-:W-:Y:S01]  /*06f0*/  IMAD.WIDE.U32 R8, R10, 0x4, RZ ;  /* 0x000000040a087825 */ /* 0x000fe200078e00ff */
[----:B------:R-:W-:Y:S02]  /*0700*/  IADD3 R3, PT, PT, R7, R3, RZ ;  /* 0x0000000307037210 */ /* 0x000fe40007ffe0ff */
[C---:B0-----:R-:W-:Y:S02]  /*0710*/  LEA R20, P2, R6.reuse, UR14, 0x2 ;  /* 0x0000000e06147c11 */ /* 0x041fe4000f8410ff */
[----:B------:R-:W-:Y:S02]  /*0720*/  LEA R4, P0, R5, UR12, 0x2 ;  /* 0x0000000c05047c11 */ /* 0x000fe4000f8010ff */
[----:B------:R-:W-:Y:S01]  /*0730*/  LEA.HI.X R21, R6, UR15, R3, 0x2, P2 ;  /* 0x0000000f06157c11 */ /* 0x000fe200090f1403 */
[----:B------:R-:W-:Y:S01]  /*0740*/  IMAD.SHL.U32 R3, R11, 0x4, RZ ;  /* 0x000000040b037824 */ /* 0x000fe200078e00ff */
[----:B------:R-:W-:Y:S02]  /*0750*/  IADD3.X R6, PT, PT, R2, UR5, RZ, P1, !PT ;  /* 0x0000000502067c10 */ /* 0x000fe40008ffe4ff */
[-C--:B------:R-:W-:Y:S01]  /*0760*/  IADD3 R16, P1, PT, R20, R8.reuse, RZ ;  /* 0x0000000814107210 */ /* 0x080fe20007f3e0ff */
[----:B------:R-:W-:Y:S01]  /*0770*/  IMAD.IADD R9, R9, 0x1, R3 ;  /* 0x0000000109097824 */ /* 0x000fe200078e0203 */
[----:B------:R-:W-:Y:S01]  /*0780*/  LEA.HI.X R5, R5, UR13, R6, 0x2, P0 ;  /* 0x0000000d05057c11 */ /* 0x000fe200080f1406 */
[----:B------:R-:W2:Y:S01]  /*0790*/  LDG.E R18, desc[UR10][R20.64] ;  /* 0x0000000a14127981 */ /* 0x000ea2000c1e1900 */
[----:B------:R-:W-:-:S02]  /*07a0*/  IADD3 R6, P0, PT, R16, R8, RZ ;  /* 0x0000000810067210 */ /* 0x000fc40007f1e0ff */
[----:B------:R-:W-:Y:S01]  /*07b0*/  IADD3.X R17, PT, PT, R9, R21, RZ, P1, !PT ;  /* 0x0000001509117210 */ /* 0x000fe20000ffe4ff */
[----:B------:R-:W2:Y:S01]  /*07c0*/  LDG.E R22, desc[UR10][R4.64] ;  /* 0x0000000a04167981 */ /* 0x000ea2000c1e1900 */
[----:B------:R-:W-:-:S03]  /*07d0*/  IADD3 R8, P1, PT, R6, R8, RZ ;  /* 0x0000000806087210 */ /* 0x000fc60007f3e0ff */
[--C-:B------:R-:W-:Y:S01]  /*07e0*/  IMAD.X R7, R17, 0x1, R9.reuse, P0 ;  /* 0x0000000111077824 */ /* 0x100fe200000e0609 */
[----:B------:R-:W3:Y:S04]  /*07f0*/  LDG.E R16, desc[UR10][R16.64] ;  /* 0x0000000a10107981 */ /* 0x000ee8000c1e1900 */
[----:B------:R-:W3:Y:S01]  /*0800*/  LDG.E R3, desc[UR10][R4.64+0x4] ;  /* 0x0000040a04037981 */ /* 0x000ee2000c1e1900 */
[----:B------:R-:W-:-:S03]  /*0810*/  IMAD.X R9, R7, 0x1, R9, P1 ;  /* 0x0000000107097824 */ /* 0x000fc600008e0609 */
[----:B------:R-:W4:Y:S04]  /*0820*/  LDG.E R6, desc[UR10][R6.64] ;  /* 0x0000000a06067981 */ /* 0x000f28000c1e1900 */
[----:B------:R-:W4:Y:S04]  /*0830*/  LDG.E R24, desc[UR10][R4.64+0x8] ;  /* 0x0000080a04187981 */ /* 0x000f28000c1e1900 */
[----:B------:R-:W5:Y:S04]  /*0840*/  LDG.E R26, desc[UR10][R4.64+0xc] ;  /* 0x00000c0a041a7981 */ /* 0x000f68000c1e1900 */
[----:B------:R-:W5:Y:S01]  /*0850*/  LDG.E R8, desc[UR10][R8.64] ;  /* 0x0000000a08087981 */ /* 0x000f62000c1e1900 */
[----:B------:R-:W-:-:S04]  /*0860*/  UIADD3 UR4, UP1, UPT, UR4, 0x4, URZ ;  /* 0x0000000404047890 */ /* 0x000fc8000ff3e0ff */
[----:B------:R-:W-:Y:S01]  /*0870*/  UIADD3.X UR5, UPT, UPT, URZ, UR5, URZ, UP1, !UPT ;  /* 0x00000005ff057290 */ /* 0x000fe20008ffe4ff */
[----:B--2---:R-:W-:-:S04]  /*0880*/  FFMA R18, R22, R18, R19 ;  /* 0x0000001216127223 */ /* 0x004fc80000000013 */
[----:B---3--:R-:W-:-:S04]  /*0890*/  FFMA R3, R3, R16, R18 ;  /* 0x0000001003037223 */ /* 0x008fc80000000012 */
[----:B----4-:R-:W-:-:S04]  /*08a0*/  FFMA R3, R24, R6, R3 ;  /* 0x0000000618037223 */ /* 0x010fc80000000003 */
[----:B-----5:R-:W-:-:S07]  /*08b0*/  FFMA R19, R26, R8, R3 ;  /* 0x000000081a137223 */ /* 0x020fce0000000003 */
.L_x_13:
[----:B------:R-:W-:Y:S05]  /*08c0*/  BRA.U !UP0, `(.L_x_10) ;  /* 0x0000000108b87547 */ /* 0x000fea000b800000 */
[----:B------:R-:W-:Y:S02]  /*08d0*/  UISETP.NE.U32.AND UP1, UPT, UR7, 0x1, UPT ;  /* 0x000000010700788c */ /* 0x000fe4000bf25070 */
[----:B------:R-:W-:Y:S02]  /*08e0*/  ULOP3.LUT UR6, UR8, 0x1, URZ, 0xc0, !UPT ;  /* 0x0000000108067892 */ /* 0x000fe4000f8ec0ff */
[----:B------:R-:W-:Y:S02]  /*08f0*/  UISETP.NE.AND.EX UP1, UPT, URZ, URZ, UPT, UP1 ;  /* 0x000000ffff00728c */ /* 0x000fe4000bf25310 */
[----:B------:R-:W-:-:S04]  /*0900*/  UISETP.NE.U32.AND UP0, UPT, UR6, 0x1, UPT ;  /* 0x000000010600788c */ /* 0x000fc8000bf05070 */
[----:B------:R-:W-:-:S03]  /*0910*/  UISETP.NE.U32.AND.EX UP0, UPT, URZ, URZ, UPT, UP0 ;  /* 0x000000ffff00728c */ /* 0x000fc6000bf05100 */
[----:B------:R-:W-:Y:S08]  /*0920*/  BRA.U !UP1, `(.L_x_14) ;  /* 0x00000001095c7547 */ /* 0x000ff0000b800000 */
[----:B------:R-:W0:Y:S01]  /*0930*/  LDCU.128 UR12, c[0x0][0x380] ;  /* 0x00007000ff0c77ac */ /* 0x000e220008000c00 */
[----:B------:R-:W-:Y:S01]  /*0940*/  MOV R4, R12 ;  /* 0x0000000c00047202 */ /* 0x000fe20000000f00 */
[----:B------:R-:W-:Y:S01]  /*0950*/  IMAD.MOV.U32 R5, RZ, RZ, RZ ;  /* 0x000000ffff057224 */ /* 0x000fe200078e00ff */
[----:B------:R-:W-:Y:S01]  /*0960*/  IADD3 R3, P0, PT, R14, UR4, RZ ;  /* 0x000000040e037c10 */ /* 0x000fe2000ff1e0ff */
[C---:B------:R-:W-:Y:S02]  /*0970*/  IMAD R6, R10.reuse, UR5, RZ ;  /* 0x000000050a067c24 */ /* 0x040fe4000f8e02ff */
[----:B------:R-:W-:Y:S01]  /*0980*/  IMAD.WIDE.U32 R8, R10, UR4, R4 ;  /* 0x000000040a087c25 */ /* 0x000fe2000f8e0004 */
[----:B------:R-:W-:-:S03]  /*0990*/  IADD3.X R16, PT, PT, R2, UR5, RZ, P0, !PT ;  /* 0x0000000502107c10 */ /* 0x000fc600087fe4ff */
[----:B------:R-:W-:-:S04]  /*09a0*/  IMAD R5, R11, UR4, R6 ;  /* 0x000000040b057c24 */ /* 0x000fc8000f8e0206 */
[----:B------:R-:W-:Y:S01]  /*09b0*/  IMAD.IADD R7, R9, 0x1, R5 ;  /* 0x0000000109077824 */ /* 0x000fe200078e0205 */
[C---:B0-----:R-:W-:Y:S02]  /*09c0*/  LEA R6, P0, R8.reuse, UR14, 0x2 ;  /* 0x0000000e08067c11 */ /* 0x041fe4000f8010ff */
[C---:B------:R-:W-:Y:S02]  /*09d0*/  LEA R4, P1, R3.reuse, UR12, 0x2 ;  /* 0x0000000c03047c11 */ /* 0x040fe4000f8210ff */
[----:B------:R-:W-:Y:S02]  /*09e0*/  LEA.HI.X R7, R8, UR15, R7, 0x2, P0 ;  /* 0x0000000f08077c11 */ /* 0x000fe400080f1407 */
[----:B------:R-:W-:Y:S02]  /*09f0*/  LEA.HI.X R5, R3, UR13, R16, 0x2, P1 ;  /* 0x0000000d03057c11 */ /* 0x000fe400088f1410 */
[C---:B------:R-:W-:Y:S02]  /*0a00*/  LEA R8, P0, R10.reuse, R6, 0x2 ;  /* 0x000000060a087211 */ /* 0x040fe400078010ff */
[----:B------:R-:W2:Y:S02]  /*0a10*/  LDG.E R6, desc[UR10][R6.64] ;  /* 0x0000000a06067981 */ /* 0x000ea4000c1e1900 */
[----:B------:R-:W-:-:S02]  /*0a20*/  LEA.HI.X R9, R10, R7, R11, 0x2, P0 ;  /* 0x000000070a097211 */ /* 0x000fc400000f140b */
[----:B------:R-:W2:Y:S04]  /*0a30*/  LDG.E R16, desc[UR10][R4.64] ;  /* 0x0000000a04107981 */ /* 0x000ea8000c1e1900 */
[----:B------:R-:W3:Y:S04]  /*0a40*/  LDG.E R18, desc[UR10][R4.64+0x4] ;  /* 0x0000040a04127981 */ /* 0x000ee8000c1e1900 */
[----:B------:R-:W3:Y:S01]  /*0a50*/  LDG.E R8, desc[UR10][R8.64] ;  /* 0x0000000a08087981 */ /* 0x000ee2000c1e1900 */
[----:B------:R-:W-:-:S04]  /*0a60*/  UIADD3 UR4, UP1, UPT, UR4, 0x2, URZ ;  /* 0x0000000204047890 */ /* 0x000fc8000ff3e0ff */
[----:B------:R-:W-:Y:S01]  /*0a70*/  UIADD3.X UR5, UPT, UPT, URZ, UR5, URZ, UP1, !UPT ;  /* 0x00000005ff057290 */ /* 0x000fe20008ffe4ff */
[----:B--2---:R-:W-:-:S04]  /*0a80*/  FFMA R19, R16, R6, R19 ;  /* 0x0000000610137223 */ /* 0x004fc80000000013 */
[----:B---3--:R-:W-:-:S07]  /*0a90*/  FFMA R19, R18, R8, R19 ;  /* 0x0000000812137223 */ /* 0x008fce0000000013 */
.L_x_14:
[----:B------:R-:W-:Y:S05]  /*0aa0*/  BRA.U UP0, `(.L_x_10) ;  /* 0x0000000100407547 */ /* 0x000fea000b800000 */
[----:B------:R-:W0:Y:S01]  /*0ab0*/  LDCU.128 UR12, c[0x0][0x380] ;  /* 0x00007000ff0c77ac */ /* 0x000e220008000c00 */
[----:B------:R-:W-:Y:S01]  /*0ac0*/  MOV R6, R12 ;  /* 0x0000000c00067202 */ /* 0x000fe20000000f00 */
[----:B------:R-:W-:Y:S01]  /*0ad0*/  IMAD R4, R10, UR5, RZ ;  /* 0x000000050a047c24 */ /* 0x000fe2000f8e02ff */
[----:B------:R-:W-:Y:S01]  /*0ae0*/  IADD3 R14, P0, PT, R14, UR4, RZ ;  /* 0x000000040e0e7c10 */ /* 0x000fe2000ff1e0ff */
[----:B------:R-:W-:Y:S02]  /*0af0*/  IMAD.MOV.U32 R7, RZ, RZ, RZ ;  /* 0x000000ffff077224 */ /* 0x000fe400078e00ff */
[----:B------:R-:W-:Y:S01]  /*0b00*/  IMAD R3, R11, UR4, R4 ;  /* 0x000000040b037c24 */ /* 0x000fe2000f8e0204 */
[----:B------:R-:W-:Y:S01]  /*0b10*/  IADD3.X R5, PT, PT, R2, UR5, RZ, P0, !PT ;  /* 0x0000000502057c10 */ /* 0x000fe200087fe4ff */
[----:B------:R-:W-:-:S04]  /*0b20*/  IMAD.WIDE.U32 R6, R10, UR4, R6 ;  /* 0x000000040a067c25 */ /* 0x000fc8000f8e0006 */
[----:B------:R-:W-:Y:S01]  /*0b30*/  IMAD.IADD R3, R7, 0x1, R3 ;  /* 0x0000000107037824 */ /* 0x000fe200078e0203 */
[----:B0-----:R-:W-:Y:S02]  /*0b40*/  LEA R4, P1, R14, UR12, 0x2 ;  /* 0x0000000c0e047c11 */ /* 0x001fe4000f8210ff */
[----:B------:R-:W-:Y:S02]  /*0b50*/  LEA R2, P0, R6, UR14, 0x2 ;  /* 0x0000000e06027c11 */ /* 0x000fe4000f8010ff */
[----:B------:R-:W-:Y:S02]  /*0b60*/  LEA.HI.X R5, R14, UR13, R5, 0x2, P1 ;  /* 0x0000000d0e057c11 */ /* 0x000fe400088f1405 */
[----:B------:R-:W-:-:S03]  /*0b70*/  LEA.HI.X R3, R6, UR15, R3, 0x2, P0 ;  /* 0x0000000f06037c11 */ /* 0x000fc600080f1403 */
[----:B------:R-:W2:Y:S04]  /*0b80*/  LDG.E R4, desc[UR10][R4.64] ;  /* 0x0000000a04047981 */ /* 0x000ea8000c1e1900 */
[----:B------:R-:W2:Y:S02]  /*0b90*/  LDG.E R2, desc[UR10][R2.64] ;  /* 0x0000000a02027981 */ /* 0x000ea4000c1e1900 */
[----:B--2---:R-:W-:-:S07]  /*0ba0*/  FFMA R19, R4, R2, R19 ;  /* 0x0000000204137223 */ /* 0x004fce0000000013 */
.L_x_10:
[----:B------:R-:W0:Y:S01]  /*0bb0*/  LDCU.64 UR4, c[0x0][0x390] ;  /* 0x00007200ff0477ac */ /* 0x000e220008000a00 */
[----:B------:R-:W-:Y:S01]  /*0bc0*/  MOV R2, R12 ;  /* 0x0000000c00027202 */ /* 0x000fe20000000f00 */
[----:B------:R-:W-:-:S04]  /*0bd0*/  IMAD.MOV.U32 R3, RZ, RZ, RZ ;  /* 0x000000ffff037224 */ /* 0x000fc800078e00ff */
[----:B------:R-:W-:-:S04]  /*0be0*/  IMAD.WIDE.U32 R2, R0, R10, R2 ;  /* 0x0000000a00027225 */ /* 0x000fc800078e0002 */
[----:B------:R-:W-:Y:S01]  /*0bf0*/  IMAD R11, R0, R11, R3 ;  /* 0x0000000b000b7224 */ /* 0x000fe200078e0203 */
[----:B0-----:R-:W-:-:S04]  /*0c00*/  LEA R4, P0, R2, UR4, 0x2 ;  /* 0x0000000402047c11 */ /* 0x001fc8000f8010ff */
[----:B------:R-:W-:-:S05]  /*0c10*/  LEA.HI.X R5, R2, UR5, R11, 0x2, P0 ;  /* 0x0000000502057c11 */ /* 0x000fca00080f140b */
[----:B------:R-:W-:Y:S01]  /*0c20*/  STG.E desc[UR10][R4.64], R19 ;  /* 0x0000001304007986 */ /* 0x000fe2000c10190a */
[----:B------:R-:W-:Y:S05]  /*0c30*/  EXIT ;  /* 0x000000000000794d */ /* 0x000fea0003800000 */
.L_x_15:
        /* <DEDUP_REMOVED lines=12> */
.L_x_18:


//--------------------- .nv.shared._Z16matmul_gpu_tiledIfEvPT_S1_S1_mmmi --------------------------
	.section	.nv.shared._Z16matmul_gpu_tiledIfEvPT_S1_S1_mmmi,"aw",@nobits
	.sectionflags	@""
	.align	16
	.zero		1024


//--------------------- .nv.shared.reserved.0     --------------------------
	.section	.nv.shared.reserved.0,"aw",@nobits
	.weak		__nv_reservedSMEM_offset_0_alias
	.size		__nv_reservedSMEM_offset_0_alias, 0, 64
	.other		__nv_reservedSMEM_offset_0_alias,@"STO_CUDA_RESERVED_SHARED STV_DEFAULT"
__nv_reservedSMEM_offset_0_alias:
	.zero		0
	.zero		64


//--------------------- .nv.shared._Z10matmul_gpuIfEvPT_S1_S1_mmm --------------------------
	.section	.nv.shared._Z10matmul_gpuIfEvPT_S1_S1_mmm,"aw",@nobits
	.sectionflags	@""
	.align	16
	.zero		1024


//--------------------- .nv.constant0._Z16matmul_gpu_tiledIfEvPT_S1_S1_mmmi --------------------------
	.section	.nv.constant0._Z16matmul_gpu_tiledIfEvPT_S1_S1_mmmi,"a",@progbits
	.sectionflags	@""
	.align	4
.nv.constant0._Z16matmul_gpu_tiledIfEvPT_S1_S1_mmmi:
	.zero		948


//--------------------- .nv.constant0._Z10matmul_gpuIfEvPT_S1_S1_mmm --------------------------
	.section	.nv.constant0._Z10matmul_gpuIfEvPT_S1_S1_mmm,"a",@progbits
	.sectionflags	@""
	.align	4
.nv.constant0._Z10matmul_gpuIfEvPT_S1_S1_mmm:
	.zero		944


//--------------------- SYMBOLS --------------------------

	.type		.nv.reservedSmem.offset0,@object
	.size		.nv.reservedSmem.offset0,0x4
	.type		.nv.reservedSmem.cap,@object
	.size		.nv.reservedSmem.cap,0x4
